	.target	sm_100

	.elftype	@"ET_EXEC"


//--------------------- .note.nv.tkinfo           --------------------------
	.section	.note.nv.tkinfo,"",@"SHT_NOTE"
	.sectionflags	@"SHF_NOTE_NV_TKINFO"
	.tkinfo
        /*0018*/ 	.word	0x00000081
        /*0030*/ 	.string	""
        /*0030*/ 	.string	"ptxas"
        /*0030*/ 	.string	"Cuda compilation tools, release 12.9, V12.9.86"
        /*0030*/ 	.string	"Build cuda_12.9.r12.9/compiler.36037853_0"
        /*0030*/ 	.string	"-regUsageLevel 10 -arch sm_100f -m 64 "



//--------------------- .note.nv.cuver            --------------------------
	.section	.note.nv.cuver,"",@"SHT_NOTE"
	.sectionflags	@"SHF_NOTE_NV_CUVER"
        /*0018*/ 	.short	0x0001
        /*001a*/ 	.short	0x0064
        /*001c*/ 	.short	0x0001
        /*001e*/ 	.short	0x0000
        /*0020*/ 	.short	0x0001
        /*0022*/ 	.short	0x0000


//--------------------- .nv.info                  --------------------------
	.section	.nv.info,"",@"SHT_CUDA_INFO"
	.align	4


	//----- nvinfo : EIATTR_REGCOUNT
	.align		4
        /*0000*/ 	.byte	0x04, 0x2f
        /*0002*/ 	.short	(.L_15 - .L_14)
	.align		4
.L_14:
        /*0004*/ 	.word	index@(_ZN9deep_gemm24sm100_fp8_gemm_1d1d_implILN4cute4UMMA5MajorE0ELS3_0ELj0ELj4096ELj7168ELj128ELj224ELj128ELj64ELj128ELj128ELj64ELj4ELj128ELj128ELj1ELb0ELj150ELNS_8GemmTypeE1ELb0EN7cutlass10bfloat16_tENS_16EpilogueIdentityEEEvPijjj14CUtensorMap_stS9_S9_S9_S9_)
        /*0008*/ 	.word	0x00000038


	//----- nvinfo : EIATTR_FRAME_SIZE
	.align		4
.L_15:
        /*000c*/ 	.byte	0x04, 0x11
        /*000e*/ 	.short	(.L_17 - .L_16)
	.align		4
.L_16:
        /*0010*/ 	.word	index@($__internal_3_$__cuda_sm20_div_u16)
        /*0014*/ 	.word	0x00000000


	//----- nvinfo : EIATTR_FRAME_SIZE
	.align		4
.L_17:
        /*0018*/ 	.byte	0x04, 0x11
        /*001a*/ 	.short	(.L_19 - .L_18)
	.align		4
.L_18:
        /*001c*/ 	.word	index@($__internal_2_$__cuda_sm10x_tcgen05_guardrail_trap_unallocated_columns_being_dealloced)
        /*0020*/ 	.word	0x00000000


	//----- nvinfo : EIATTR_FRAME_SIZE
	.align		4
.L_19:
        /*0024*/ 	.byte	0x04, 0x11
        /*0026*/ 	.short	(.L_21 - .L_20)
	.align		4
.L_20:
        /*0028*/ 	.word	index@($__internal_1_$__cuda_sm10x_tcgen05_guardrail_trap_phase_invalid_during_alloc)
        /*002c*/ 	.word	0x00000000


	//----- nvinfo : EIATTR_FRAME_SIZE
	.align		4
.L_21:
        /*0030*/ 	.byte	0x04, 0x11
        /*0032*/ 	.short	(.L_23 - .L_22)
	.align		4
.L_22:
        /*0034*/ 	.word	index@($__internal_0_$__cuda_sm10x_tcgen05_guardrail_trap_col_being_dealloced_not_returned_by_alloc)
        /*0038*/ 	.word	0x00000000


	//----- nvinfo : EIATTR_FRAME_SIZE
	.align		4
.L_23:
        /*003c*/ 	.byte	0x04, 0x11
        /*003e*/ 	.short	(.L_25 - .L_24)
	.align		4
.L_24:
        /*0040*/ 	.word	index@(_ZN9deep_gemm24sm100_fp8_gemm_1d1d_implILN4cute4UMMA5MajorE0ELS3_0ELj0ELj4096ELj7168ELj128ELj224ELj128ELj64ELj128ELj128ELj64ELj4ELj128ELj128ELj1ELb0ELj150ELNS_8GemmTypeE1ELb0EN7cutlass10bfloat16_tENS_16EpilogueIdentityEEEvPijjj14CUtensorMap_stS9_S9_S9_S9_)
        /*0044*/ 	.word	0x00000000


	//----- nvinfo : EIATTR_MIN_STACK_SIZE
	.align		4
.L_25:
        /*0048*/ 	.byte	0x04, 0x12
        /*004a*/ 	.short	(.L_27 - .L_26)
	.align		4
.L_26:
        /*004c*/ 	.word	index@(_ZN9deep_gemm24sm100_fp8_gemm_1d1d_implILN4cute4UMMA5MajorE0ELS3_0ELj0ELj4096ELj7168ELj128ELj224ELj128ELj64ELj128ELj128ELj64ELj4ELj128ELj128ELj1ELb0ELj150ELNS_8GemmTypeE1ELb0EN7cutlass10bfloat16_tENS_16EpilogueIdentityEEEvPijjj14CUtensorMap_stS9_S9_S9_S9_)
        /*0050*/ 	.word	0x00000000
.L_27:


//--------------------- .nv.info._ZN9deep_gemm24sm100_fp8_gemm_1d1d_implILN4cute4UMMA5MajorE0ELS3_0ELj0ELj4096ELj7168ELj128ELj224ELj128ELj64ELj128ELj128ELj64ELj4ELj128ELj128ELj1ELb0ELj150ELNS_8GemmTypeE1ELb0EN7cutlass10bfloat16_tENS_16EpilogueIdentityEEEvPijjj14CUtensorMap_stS9_S9_S9_S9_ --------------------------
	.section	.nv.info._ZN9deep_gemm24sm100_fp8_gemm_1d1d_implILN4cute4UMMA5MajorE0ELS3_0ELj0ELj4096ELj7168ELj128ELj224ELj128ELj64ELj128ELj128ELj64ELj4ELj128ELj128ELj1ELb0ELj150ELNS_8GemmTypeE1ELb0EN7cutlass10bfloat16_tENS_16EpilogueIdentityEEEvPijjj14CUtensorMap_stS9_S9_S9_S9_,"",@"SHT_CUDA_INFO"
	.sectionflags	@""
	.align	4


	//----- nvinfo : EIATTR_CUDA_API_VERSION
	.align		4
        /*0000*/ 	.byte	0x04, 0x37
        /*0002*/ 	.short	(.L_29 - .L_28)
.L_28:
        /*0004*/ 	.word	0x00000081


	//----- nvinfo : EIATTR_KPARAM_INFO
	.align		4
.L_29:
        /*0008*/ 	.byte	0x04, 0x17
        /*000a*/ 	.short	(.L_31 - .L_30)
.L_30:
        /*000c*/ 	.word	0x00000000
        /*0010*/ 	.short	0x0008
        /*0012*/ 	.short	0x0240
        /*0014*/ 	.byte	0x00, 0xf0, 0x01, 0x02


	//----- nvinfo : EIATTR_KPARAM_INFO
	.align		4
.L_31:
        /*0018*/ 	.byte	0x04, 0x17
        /*001a*/ 	.short	(.L_33 - .L_32)
.L_32:
        /*001c*/ 	.word	0x00000000
        /*0020*/ 	.short	0x0007
        /*0022*/ 	.short	0x01c0
        /*0024*/ 	.byte	0x00, 0xf0, 0x01, 0x02


	//----- nvinfo : EIATTR_KPARAM_INFO
	.align		4
.L_33:
        /*0028*/ 	.byte	0x04, 0x17
        /*002a*/ 	.short	(.L_35 - .L_34)
.L_34:
        /*002c*/ 	.word	0x00000000
        /*0030*/ 	.short	0x0006
        /*0032*/ 	.short	0x0140
        /*0034*/ 	.byte	0x00, 0xf0, 0x01, 0x02


	//----- nvinfo : EIATTR_KPARAM_INFO
	.align		4
.L_35:
        /*0038*/ 	.byte	0x04, 0x17
        /*003a*/ 	.short	(.L_37 - .L_36)
.L_36:
        /*003c*/ 	.word	0x00000000
        /*0040*/ 	.short	0x0005
        /*0042*/ 	.short	0x00c0
        /*0044*/ 	.byte	0x00, 0xf0, 0x01, 0x02


	//----- nvinfo : EIATTR_KPARAM_INFO
	.align		4
.L_37:
        /*0048*/ 	.byte	0x04, 0x17
        /*004a*/ 	.short	(.L_39 - .L_38)
.L_38:
        /*004c*/ 	.word	0x00000000
        /*0050*/ 	.short	0x0004
        /*0052*/ 	.short	0x0040
        /*0054*/ 	.byte	0x00, 0xf0, 0x01, 0x02


	//----- nvinfo : EIATTR_KPARAM_INFO
	.align		4
.L_39:
        /*0058*/ 	.byte	0x04, 0x17
        /*005a*/ 	.short	(.L_41 - .L_40)
.L_40:
        /*005c*/ 	.word	0x00000000
        /*0060*/ 	.short	0x0003
        /*0062*/ 	.short	0x0010
        /*0064*/ 	.byte	0x00, 0xf0, 0x11, 0x00


	//----- nvinfo : EIATTR_KPARAM_INFO
	.align		4
.L_41:
        /*0068*/ 	.byte	0x04, 0x17
        /*006a*/ 	.short	(.L_43 - .L_42)
.L_42:
        /*006c*/ 	.word	0x00000000
        /*0070*/ 	.short	0x0002
        /*0072*/ 	.short	0x000c
        /*0074*/ 	.byte	0x00, 0xf0, 0x11, 0x00


	//----- nvinfo : EIATTR_KPARAM_INFO
	.align		4
.L_43:
        /*0078*/ 	.byte	0x04, 0x17
        /*007a*/ 	.short	(.L_45 - .L_44)
.L_44:
        /*007c*/ 	.word	0x00000000
        /*0080*/ 	.short	0x0001
        /*0082*/ 	.short	0x0008
        /*0084*/ 	.byte	0x00, 0xf0, 0x11, 0x00


	//----- nvinfo : EIATTR_KPARAM_INFO
	.align		4
.L_45:
        /*0088*/ 	.byte	0x04, 0x17
        /*008a*/ 	.short	(.L_47 - .L_46)
.L_46:
        /*008c*/ 	.word	0x00000000
        /*0090*/ 	.short	0x0000
        /*0092*/ 	.short	0x0000
        /*0094*/ 	.byte	0x00, 0xf5, 0x21, 0x00


	//----- nvinfo : EIATTR_AT_ENTRY_FRAGMENTS
	.align		4
.L_47:
        /*0098*/ 	.byte	0x04, 0x4f
        /*009a*/ 	.short	(.L_49 - .L_48)


	//   ....[0]....
.L_48:
        /*009c*/ 	.word	0x00000004


	//----- nvinfo : EIATTR_RESERVED_SMEM_USED
	.align		4
.L_49:
        /*00a0*/ 	.byte	0x01, 0x41
	.zero		2


	//----- nvinfo : EIATTR_SPARSE_MMA_MASK
	.align		4
        /*00a4*/ 	.byte	0x03, 0x50
        /*00a6*/ 	.short	0x0000


	//----- nvinfo : EIATTR_TCGEN05_1CTA_USED
	.align		4
        /*00a8*/ 	.byte	0x01, 0x51
	.zero		2


	//----- nvinfo : EIATTR_MAXREG_COUNT
	.align		4
        /*00ac*/ 	.byte	0x03, 0x1b
        /*00ae*/ 	.short	0x00ff


	//----- nvinfo : EIATTR_NUM_BARRIERS
	.align		4
        /*00b0*/ 	.byte	0x02, 0x4c
        /*00b2*/ 	.byte	0x09
	.zero		1


	//----- nvinfo : EIATTR_INT_WARP_WIDE_INSTR_OFFSETS
	.align		4
        /*00b4*/ 	.byte	0x04, 0x31
        /*00b6*/ 	.short	(.L_51 - .L_50)


	//   ....[0]....
.L_50:
        /*00b8*/ 	.word	0x00004010


	//   ....[1]....
        /*00bc*/ 	.word	0x00004030


	//----- nvinfo : EIATTR_COOP_GROUP_MASK_REGIDS
	.align		4
.L_51:
        /*00c0*/ 	.byte	0x04, 0x29
        /*00c2*/ 	.short	(.L_53 - .L_52)


	//   ....[0]....
.L_52:
        /*00c4*/ 	.word	0xffffffff


	//   ....[1]....
        /*00c8*/ 	.word	0xffffffff


	//   ....[2]....
        /*00cc*/ 	.word	0xffffffff


	//   ....[3]....
        /*00d0*/ 	.word	0xffffffff


	//   ....[4]....
        /*00d4*/ 	.word	0xffffffff


	//   ....[5]....
        /*00d8*/ 	.word	0xffffffff


	//   ....[6]....
        /*00dc*/ 	.word	0xffffffff


	//   ....[7]....
        /*00e0*/ 	.word	0xffffffff


	//   ....[8]....
        /*00e4*/ 	.word	0xffffffff


	//   ....[9]....
        /*00e8*/ 	.word	0xffffffff


	//   ....[10]....
        /*00ec*/ 	.word	0xffffffff


	//   ....[11]....
        /*00f0*/ 	.word	0xffffffff


	//   ....[12]....
        /*00f4*/ 	.word	0xffffffff


	//   ....[13]....
        /*00f8*/ 	.word	0xffffffff


	//----- nvinfo : EIATTR_COOP_GROUP_INSTR_OFFSETS
	.align		4
.L_53:
        /*00fc*/ 	.byte	0x04, 0x28
        /*00fe*/ 	.short	(.L_55 - .L_54)


	//   ....[0]....
.L_54:
        /*0100*/ 	.word	0x00000030


	//   ....[1]....
        /*0104*/ 	.word	0x00000470


	//   ....[2]....
        /*0108*/ 	.word	0x00000730


	//   ....[3]....
        /*010c*/ 	.word	0x00000b70


	//   ....[4]....
        /*0110*/ 	.word	0x00000c20


	//   ....[5]....
        /*0114*/ 	.word	0x00000cd0


	//   ....[6]....
        /*0118*/ 	.word	0x000012c0


	//   ....[7]....
        /*011c*/ 	.word	0x000012e0


	//   ....[8]....
        /*0120*/ 	.word	0x00001300


	//   ....[9]....
        /*0124*/ 	.word	0x00001550


	//   ....[10]....
        /*0128*/ 	.word	0x00001580


	//   ....[11]....
        /*012c*/ 	.word	0x000015c0


	//   ....[12]....
        /*0130*/ 	.word	0x00003f30


	//   ....[13]....
        /*0134*/ 	.word	0x000040f0


	//----- nvinfo : EIATTR_VRC_CTA_INIT_COUNT
	.align		4
.L_55:
        /*0138*/ 	.byte	0x02, 0x4a
        /*013a*/ 	.byte	0x80
	.zero		1


	//----- nvinfo : EIATTR_MBARRIER_INSTR_OFFSETS
	.align		4
        /*013c*/ 	.byte	0x04, 0x39
        /*013e*/ 	.short	(.L_57 - .L_56)


	//   ....[0]....
.L_56:
        /*0140*/ 	.word	0x00000330
        /*0144*/ 	.word	0x000000ff
        /*0148*/ 	.word	0x00031800
        /*014c*/ 	.short	0x0100
        /*014e*/ 	.byte	0x05
	.zero		1


	//   ....[1]....
        /*0150*/ 	.word	0x00000340
        /*0154*/ 	.word	0x000000ff
        /*0158*/ 	.word	0x00031820
        /*015c*/ 	.short	0x0100
        /*015e*/ 	.byte	0x05
	.zero		1


	//   ....[2]....
        /*0160*/ 	.word	0x00000350
        /*0164*/ 	.word	0x000000ff
        /*0168*/ 	.word	0x00031840
        /*016c*/ 	.short	0x0100
        /*016e*/ 	.byte	0x05
	.zero		1


	//   ....[3]....
        /*0170*/ 	.word	0x00000360
        /*0174*/ 	.word	0x000000ff
        /*0178*/ 	.word	0x00031808
        /*017c*/ 	.short	0x0100
        /*017e*/ 	.byte	0x05
	.zero		1


	//   ....[4]....
        /*0180*/ 	.word	0x00000370
        /*0184*/ 	.word	0x000000ff
        /*0188*/ 	.word	0x00031828
        /*018c*/ 	.short	0x0100
        /*018e*/ 	.byte	0x05
	.zero		1


	//   ....[5]....
        /*0190*/ 	.word	0x00000380
        /*0194*/ 	.word	0x000000ff
        /*0198*/ 	.word	0x00031848
        /*019c*/ 	.short	0x0100
        /*019e*/ 	.byte	0x05
	.zero		1


	//   ....[6]....
        /*01a0*/ 	.word	0x00000390
        /*01a4*/ 	.word	0x000000ff
        /*01a8*/ 	.word	0x00031810
        /*01ac*/ 	.short	0x0100
        /*01ae*/ 	.byte	0x05
	.zero		1


	//   ....[7]....
        /*01b0*/ 	.word	0x000003a0
        /*01b4*/ 	.word	0x000000ff
        /*01b8*/ 	.word	0x00031830
        /*01bc*/ 	.short	0x0100
        /*01be*/ 	.byte	0x05
	.zero		1


	//   ....[8]....
        /*01c0*/ 	.word	0x000003b0
        /*01c4*/ 	.word	0x000000ff
        /*01c8*/ 	.word	0x00031850
        /*01cc*/ 	.short	0x0100
        /*01ce*/ 	.byte	0x05
	.zero		1


	//   ....[9]....
        /*01d0*/ 	.word	0x000003c0
        /*01d4*/ 	.word	0x000000ff
        /*01d8*/ 	.word	0x00031818
        /*01dc*/ 	.short	0x0100
        /*01de*/ 	.byte	0x05
	.zero		1


	//   ....[10]....
        /*01e0*/ 	.word	0x000003d0
        /*01e4*/ 	.word	0x000000ff
        /*01e8*/ 	.word	0x00031838
        /*01ec*/ 	.short	0x0100
        /*01ee*/ 	.byte	0x05
	.zero		1


	//   ....[11]....
        /*01f0*/ 	.word	0x000003e0
        /*01f4*/ 	.word	0x000000ff
        /*01f8*/ 	.word	0x00031858
        /*01fc*/ 	.short	0x0100
        /*01fe*/ 	.byte	0x05
	.zero		1


	//   ....[12]....
        /*0200*/ 	.word	0x000003f0
        /*0204*/ 	.word	0x000000ff
        /*0208*/ 	.word	0x00031860
        /*020c*/ 	.short	0x0100
        /*020e*/ 	.byte	0x05
	.zero		1


	//   ....[13]....
        /*0210*/ 	.word	0x00000400
        /*0214*/ 	.word	0x000000ff
        /*0218*/ 	.word	0x00031870
        /*021c*/ 	.short	0x0100
        /*021e*/ 	.byte	0x05
	.zero		1


	//   ....[14]....
        /*0220*/ 	.word	0x00000410
        /*0224*/ 	.word	0x000000ff
        /*0228*/ 	.word	0x00031868
        /*022c*/ 	.short	0x0100
        /*022e*/ 	.byte	0x05
	.zero		1


	//   ....[15]....
        /*0230*/ 	.word	0x00000420
        /*0234*/ 	.word	0x000000ff
        /*0238*/ 	.word	0x00031878
        /*023c*/ 	.short	0x0100
        /*023e*/ 	.byte	0x05
	.zero		1


	//   ....[16]....
        /*0240*/ 	.word	0x00000a20
        /*0244*/ 	.word	0x00000002
        /*0248*/ 	.word	0x00031800
        /*024c*/ 	.short	0x010a
        /*024e*/ 	.byte	0xff
	.zero		1


	//   ....[17]....
        /*0250*/ 	.word	0x00000db0
        /*0254*/ 	.word	0x00000002
        /*0258*/ 	.word	0x00000000
        /*025c*/ 	.short	0x0101
        /*025e*/ 	.byte	0xff
	.zero		1


	//   ....[18]....
        /*0260*/ 	.word	0x000010d0
        /*0264*/ 	.word	0x00000000
        /*0268*/ 	.word	0x00031870
        /*026c*/ 	.short	0x010a
        /*026e*/ 	.byte	0x08
	.zero		1


	//   ....[19]....
        /*0270*/ 	.word	0x00001150
        /*0274*/ 	.word	0x000000ff
        /*0278*/ 	.word	0x00031840
        /*027c*/ 	.short	0x010a
        /*027e*/ 	.byte	0x0a
	.zero		1


	//   ....[20]....
        /*0280*/ 	.word	0x00001520
        /*0284*/ 	.word	0x000000ff
        /*0288*/ 	.word	0x00031840
        /*028c*/ 	.short	0x010a
        /*028e*/ 	.byte	0x0d
	.zero		1


	//   ....[21]....
        /*0290*/ 	.word	0x00001b20
        /*0294*/ 	.word	0x00000008
        /*0298*/ 	.word	0x00031820
        /*029c*/ 	.short	0x010a
        /*029e*/ 	.byte	0xff
	.zero		1


	//   ....[22]....
        /*02a0*/ 	.word	0x00001e60
        /*02a4*/ 	.word	0x00000008
        /*02a8*/ 	.word	0x00031828
        /*02ac*/ 	.short	0x010a
        /*02ae*/ 	.byte	0xff
	.zero		1


	//   ....[23]....
        /*02b0*/ 	.word	0x00001fc0
        /*02b4*/ 	.word	0x00000008
        /*02b8*/ 	.word	0x00031830
        /*02bc*/ 	.short	0x010a
        /*02be*/ 	.byte	0xff
	.zero		1


	//   ....[24]....
        /*02c0*/ 	.word	0x00002110
        /*02c4*/ 	.word	0x00000008
        /*02c8*/ 	.word	0x00031838
        /*02cc*/ 	.short	0x010a
        /*02ce*/ 	.byte	0xff
	.zero		1


	//   ....[25]....
        /*02d0*/ 	.word	0x000025f0
        /*02d4*/ 	.word	0x00000002
        /*02d8*/ 	.word	0x00031860
        /*02dc*/ 	.short	0x010a
        /*02de*/ 	.byte	0xff
	.zero		1


	//   ....[26]....
        /*02e0*/ 	.word	0x00003db0
        /*02e4*/ 	.word	0x00000002
        /*02e8*/ 	.word	0x00000000
        /*02ec*/ 	.short	0x0101
        /*02ee*/ 	.byte	0xff
	.zero		1


	//   ....[27]....
        /*02f0*/ 	.word	0x00004120
        /*02f4*/ 	.word	0x00000002
        /*02f8*/ 	.word	0x00031800
        /*02fc*/ 	.short	0x010a
        /*02fe*/ 	.byte	0xff
	.zero		1


	//   ....[28]....
        /*0300*/ 	.word	0x000041a0
        /*0304*/ 	.word	0x00000000
        /*0308*/ 	.word	0x00031870
        /*030c*/ 	.short	0x010a
        /*030e*/ 	.byte	0xff
	.zero		1


	//   ....[29]....
        /*0310*/ 	.word	0x00004210
        /*0314*/ 	.word	0x00000002
        /*0318*/ 	.word	0x00031840
        /*031c*/ 	.short	0x010a
        /*031e*/ 	.byte	0xff
	.zero		1


	//   ....[30]....
        /*0320*/ 	.word	0x00004280
        /*0324*/ 	.word	0x00000002
        /*0328*/ 	.word	0x00031840
        /*032c*/ 	.short	0x010a
        /*032e*/ 	.byte	0xff
	.zero		1


	//   ....[31]....
        /*0330*/ 	.word	0x000042f0
        /*0334*/ 	.word	0x00000008
        /*0338*/ 	.word	0x00031820
        /*033c*/ 	.short	0x010a
        /*033e*/ 	.byte	0xff
	.zero		1


	//   ....[32]....
        /*0340*/ 	.word	0x00004360
        /*0344*/ 	.word	0x00000008
        /*0348*/ 	.word	0x00031828
        /*034c*/ 	.short	0x010a
        /*034e*/ 	.byte	0xff
	.zero		1


	//   ....[33]....
        /*0350*/ 	.word	0x000043d0
        /*0354*/ 	.word	0x00000008
        /*0358*/ 	.word	0x00031830
        /*035c*/ 	.short	0x010a
        /*035e*/ 	.byte	0xff
	.zero		1


	//   ....[34]....
        /*0360*/ 	.word	0x00004440
        /*0364*/ 	.word	0x00000008
        /*0368*/ 	.word	0x00031838
        /*036c*/ 	.short	0x010a
        /*036e*/ 	.byte	0xff
	.zero		1


	//   ....[35]....
        /*0370*/ 	.word	0x000044a0
        /*0374*/ 	.word	0x00000002
        /*0378*/ 	.word	0x00031860
        /*037c*/ 	.short	0x010a
        /*037e*/ 	.byte	0xff
	.zero		1


	//----- nvinfo : EIATTR_NUM_MBARRIERS
	.align		4
.L_57:
        /*0380*/ 	.byte	0x03, 0x38
        /*0382*/ 	.short	0x0010


	//----- nvinfo : EIATTR_EXIT_INSTR_OFFSETS
	.align		4
        /*0384*/ 	.byte	0x04, 0x1c
        /*0386*/ 	.short	(.L_59 - .L_58)


	//   ....[0]....
.L_58:
        /*0388*/ 	.word	0x00000830


	//   ....[1]....
        /*038c*/ 	.word	0x00000e10


	//   ....[2]....
        /*0390*/ 	.word	0x00000ef0


	//   ....[3]....
        /*0394*/ 	.word	0x00001840


	//   ....[4]....
        /*0398*/ 	.word	0x000018b0


	//   ....[5]....
        /*039c*/ 	.word	0x000022a0


	//   ....[6]....
        /*03a0*/ 	.word	0x00002300


	//   ....[7]....
        /*03a4*/ 	.word	0x00003f10


	//   ....[8]....
        /*03a8*/ 	.word	0x00004100


	//----- nvinfo : EIATTR_MAX_THREADS
	.align		4
.L_59:
        /*03ac*/ 	.byte	0x04, 0x05
        /*03ae*/ 	.short	(.L_61 - .L_60)
.L_60:
        /*03b0*/ 	.word	0x00000100
        /*03b4*/ 	.word	0x00000001
        /*03b8*/ 	.word	0x00000001


	//----- nvinfo : EIATTR_CRS_STACK_SIZE
	.align		4
.L_61:
        /*03bc*/ 	.byte	0x04, 0x1e
        /*03be*/ 	.short	(.L_63 - .L_62)
.L_62:
        /*03c0*/ 	.word	0x00000000


	//----- nvinfo : EIATTR_CBANK_PARAM_SIZE
	.align		4
.L_63:
        /*03c4*/ 	.byte	0x03, 0x19
        /*03c6*/ 	.short	0x02c0


	//----- nvinfo : EIATTR_PARAM_CBANK
	.align		4
        /*03c8*/ 	.byte	0x04, 0x0a
        /*03ca*/ 	.short	(.L_65 - .L_64)
	.align		4
.L_64:
        /*03cc*/ 	.word	index@(.nv.constant0._ZN9deep_gemm24sm100_fp8_gemm_1d1d_implILN4cute4UMMA5MajorE0ELS3_0ELj0ELj4096ELj7168ELj128ELj224ELj128ELj64ELj128ELj128ELj64ELj4ELj128ELj128ELj1ELb0ELj150ELNS_8GemmTypeE1ELb0EN7cutlass10bfloat16_tENS_16EpilogueIdentityEEEvPijjj14CUtensorMap_stS9_S9_S9_S9_)
        /*03d0*/ 	.short	0x0380
        /*03d2*/ 	.short	0x02c0


	//----- nvinfo : EIATTR_SW_WAR
	.align		4
.L_65:
        /*03d4*/ 	.byte	0x04, 0x36
        /*03d6*/ 	.short	(.L_67 - .L_66)
.L_66:
        /*03d8*/ 	.word	0x00000008
.L_67:


//--------------------- .nv.compat                --------------------------
	.section	.nv.compat,"",@"SHT_CUDA_COMPAT_INFO"
	.align	4
        /*0000*/ 	.byte	0x02, 0x02, 0x02, 0x00, 0x02, 0x05, 0x05, 0x00, 0x02, 0x03, 0x01, 0x00, 0x02, 0x06, 0x01, 0x00


//--------------------- .nv.callgraph             --------------------------
	.section	.nv.callgraph,"",@"SHT_CUDA_CALLGRAPH"
	.align	4
	.sectionentsize	8
	.align		4
        /*0000*/ 	.word	0x00000000
	.align		4
        /*0004*/ 	.word	0xffffffff
	.align		4
        /*0008*/ 	.word	0x00000000
	.align		4
        /*000c*/ 	.word	0xfffffffe
	.align		4
        /*0010*/ 	.word	0x00000000
	.align		4
        /*0014*/ 	.word	0xfffffffd
	.align		4
        /*0018*/ 	.word	0x00000000
	.align		4
        /*001c*/ 	.word	0xfffffffc


//--------------------- .nv.constant4             --------------------------
	.section	.nv.constant4,"a",@progbits
	.align	8
	.align		8
.nv.constant4:
        /*0000*/ 	.dword	_ZN47_INTERNAL_05fa4751_9_kernel_cu_0002b272_28927704cuda3std3__45__cpo5beginE
	.align		8
        /*0008*/ 	.dword	_ZN47_INTERNAL_05fa4751_9_kernel_cu_0002b272_28927704cuda3std3__45__cpo3endE
	.align		8
        /*0010*/ 	.dword	_ZN47_INTERNAL_05fa4751_9_kernel_cu_0002b272_28927704cuda3std3__45__cpo6cbeginE
	.align		8
        /*0018*/ 	.dword	_ZN47_INTERNAL_05fa4751_9_kernel_cu_0002b272_28927704cuda3std3__45__cpo4cendE
	.align		8
        /*0020*/ 	.dword	_ZN47_INTERNAL_05fa4751_9_kernel_cu_0002b272_28927704cuda3std3__449_GLOBAL__N__05fa4751_9_kernel_cu_0002b272_28927706ignoreE
	.align		8
        /*0028*/ 	.dword	_ZN47_INTERNAL_05fa4751_9_kernel_cu_0002b272_28927704cuda3std3__419piecewise_constructE
	.align		8
        /*0030*/ 	.dword	_ZN47_INTERNAL_05fa4751_9_kernel_cu_0002b272_28927704cuda3std3__48in_placeE
	.align		8
        /*0038*/ 	.dword	_ZN47_INTERNAL_05fa4751_9_kernel_cu_0002b272_28927704cuda3std6ranges3__45__cpo4swapE
	.align		8
        /*0040*/ 	.dword	_ZN47_INTERNAL_05fa4751_9_kernel_cu_0002b272_28927704cuda3std6ranges3__45__cpo9iter_moveE
	.align		8
        /*0048*/ 	.dword	_ZN47_INTERNAL_05fa4751_9_kernel_cu_0002b272_28927704cute7productE
	.align		8
        /*0050*/ 	.dword	_ZN47_INTERNAL_05fa4751_9_kernel_cu_0002b272_28927704cute1_E


//--------------------- .text._ZN9deep_gemm24sm100_fp8_gemm_1d1d_implILN4cute4UMMA5MajorE0ELS3_0ELj0ELj4096ELj7168ELj128ELj224ELj128ELj64ELj128ELj128ELj64ELj4ELj128ELj128ELj1ELb0ELj150ELNS_8GemmTypeE1ELb0EN7cutlass10bfloat16_tENS_16EpilogueIdentityEEEvPijjj14CUtensorMap_stS9_S9_S9_S9_ --------------------------
	.section	.text._ZN9deep_gemm24sm100_fp8_gemm_1d1d_implILN4cute4UMMA5MajorE0ELS3_0ELj0ELj4096ELj7168ELj128ELj224ELj128ELj64ELj128ELj128ELj64ELj4ELj128ELj128ELj1ELb0ELj150ELNS_8GemmTypeE1ELb0EN7cutlass10bfloat16_tENS_16EpilogueIdentityEEEvPijjj14CUtensorMap_stS9_S9_S9_S9_,"ax",@progbits
	.align	128
        .global         _ZN9deep_gemm24sm100_fp8_gemm_1d1d_implILN4cute4UMMA5MajorE0ELS3_0ELj0ELj4096ELj7168ELj128ELj224ELj128ELj64ELj128ELj128ELj64ELj4ELj128ELj128ELj1ELb0ELj150ELNS_8GemmTypeE1ELb0EN7cutlass10bfloat16_tENS_16EpilogueIdentityEEEvPijjj14CUtensorMap_stS9_S9_S9_S9_
        .type           _ZN9deep_gemm24sm100_fp8_gemm_1d1d_implILN4cute4UMMA5MajorE0ELS3_0ELj0ELj4096ELj7168ELj128ELj224ELj128ELj64ELj128ELj128ELj64ELj4ELj128ELj128ELj1ELb0ELj150ELNS_8GemmTypeE1ELb0EN7cutlass10bfloat16_tENS_16EpilogueIdentityEEEvPijjj14CUtensorMap_stS9_S9_S9_S9_,@function
        .size           _ZN9deep_gemm24sm100_fp8_gemm_1d1d_implILN4cute4UMMA5MajorE0ELS3_0ELj0ELj4096ELj7168ELj128ELj224ELj128ELj64ELj128ELj128ELj64ELj4ELj128ELj128ELj1ELb0ELj150ELNS_8GemmTypeE1ELb0EN7cutlass10bfloat16_tENS_16EpilogueIdentityEEEvPijjj14CUtensorMap_stS9_S9_S9_S9_,(.L_x_81 - _ZN9deep_gemm24sm100_fp8_gemm_1d1d_implILN4cute4UMMA5MajorE0ELS3_0ELj0ELj4096ELj7168ELj128ELj224ELj128ELj64ELj128ELj128ELj64ELj4ELj128ELj128ELj1ELb0ELj150ELNS_8GemmTypeE1ELb0EN7cutlass10bfloat16_tENS_16EpilogueIdentityEEEvPijjj14CUtensorMap_stS9_S9_S9_S9_)
        .other          _ZN9deep_gemm24sm100_fp8_gemm_1d1d_implILN4cute4UMMA5MajorE0ELS3_0ELj0ELj4096ELj7168ELj128ELj224ELj128ELj64ELj128ELj128ELj64ELj4ELj128ELj128ELj1ELb0ELj150ELNS_8GemmTypeE1ELb0EN7cutlass10bfloat16_tENS_16EpilogueIdentityEEEvPijjj14CUtensorMap_stS9_S9_S9_S9_,@"STO_CUDA_ENTRY STV_DEFAULT"
_ZN9deep_gemm24sm100_fp8_gemm_1d1d_implILN4cute4UMMA5MajorE0ELS3_0ELj0ELj4096ELj7168ELj128ELj224ELj128ELj64ELj128ELj128ELj64ELj4ELj128ELj128ELj1ELb0ELj150ELNS_8GemmTypeE1ELb0EN7cutlass10bfloat16_tENS_16EpilogueIdentityEEEvPijjj14CUtensorMap_stS9_S9_S9_S9_:
.text._ZN9deep_gemm24sm100_fp8_gemm_1d1d_implILN4cute4UMMA5MajorE0ELS3_0ELj0ELj4096ELj7168ELj128ELj224ELj128ELj64ELj128ELj128ELj64ELj4ELj128ELj128ELj1ELb0ELj150ELNS_8GemmTypeE1ELb0EN7cutlass10bfloat16_tENS_16EpilogueIdentityEEEvPijjj14CUtensorMap_stS9_S9_S9_S9_:
[----:B------:R-:W1:Y:S01]  /*0000*/  LDC R1, c[0x0][0x37c] ;  /* 0x0000df00ff017b82 */ /* 0x000e620000000800 */
[----:B------:R-:W2:Y:S02]  /*0010*/  S2R R0, SR_TID.X ;  /* 0x0000000000007919 */ /* 0x000ea40000002100 */
[----:B--2---:R-:W-:-:S05]  /*0020*/  SHF.R.U32.HI R0, RZ, 0x5, R0 ;  /* 0x00000005ff007819 */ /* 0x004fca0000011600 */
[----:B------:R-:W2:Y:S02]  /*0030*/  SHFL.IDX PT, R3, R0, RZ, 0x1f ;  /* 0x00001fff00037589 */ /* 0x000ea400000e0000 */
[----:B--2---:R-:W-:-:S13]  /*0040*/  ISETP.NE.AND P0, PT, R3, 0x2, PT ;  /* 0x000000020300780c */ /* 0x004fda0003f05270 */
[----:B-1----:R-:W-:Y:S05]  /*0050*/  @!P0 BRA `(.L_x_0) ;  /* 0x0000000400008947 */ /* 0x002fea0003800000 */
[----:B------:R-:W-:-:S13]  /*0060*/  ISETP.NE.AND P0, PT, R3, 0x1, PT ;  /* 0x000000010300780c */ /* 0x000fda0003f05270 */
[----:B------:R-:W-:Y:S05]  /*0070*/  @!P0 BRA `(.L_x_1) ;  /* 0x0000000000608947 */ /* 0x000fea0003800000 */
[----:B------:R-:W-:-:S13]  /*0080*/  ISETP.NE.AND P0, PT, R3, RZ, PT ;  /* 0x000000ff0300720c */ /* 0x000fda0003f05270 */
[----:B------:R-:W-:Y:S05]  /*0090*/  @P0 BRA `(.L_x_2) ;  /* 0x0000000400a80947 */ /* 0x000fea0003800000 */
[----:B------:R-:W-:Y:S01]  /*00a0*/  ELECT P0, URZ, PT ;  /* 0x0000000000ff782f */ /* 0x000fe20003800000 */
[----:B------:R-:W-:-:S12]  /*00b0*/  BSSY.RECONVERGENT B0, `(.L_x_3) ;  /* 0x0000013000007945 */ /* 0x000fd80003800200 */
[----:B------:R-:W-:Y:S05]  /*00c0*/  @!P0 BRA `(.L_x_4) ;  /* 0x0000000000448947 */ /* 0x000fea0003800000 */
[----:B------:R-:W1:Y:S02]  /*00d0*/  LDCU.64 UR4, c[0x0][0x348] ;  /* 0x00006900ff0477ac */ /* 0x000e640008000a00 */
[----:B-1----:R-:W-:Y:S02]  /*00e0*/  UIADD3 UR12, UP4, UPT, UR4, 0x40, URZ ;  /* 0x00000040040c7890 */ /* 0x002fe4000ff9e0ff */
[----:B------:R-:W-:Y:S02]  /*00f0*/  UIADD3 UR10, UP3, UPT, UR4, 0xc0, URZ ;  /* 0x000000c0040a7890 */ /* 0x000fe4000ff7e0ff */
[----:B------:R-:W-:Y:S02]  /*0100*/  UIADD3 UR8, UP2, UPT, UR4, 0x140, URZ ;  /* 0x0000014004087890 */ /* 0x000fe4000ff5e0ff */
[----:B------:R-:W-:Y:S02]  /*0110*/  UIADD3 UR6, UP1, UPT, UR4, 0x1c0, URZ ;  /* 0x000001c004067890 */ /* 0x000fe4000ff3e0ff */
[----:B------:R-:W-:-:S02]  /*0120*/  UIADD3 UR4, UP0, UPT, UR4, 0x240, URZ ;  /* 0x0000024004047890 */ /* 0x000fc4000ff1e0ff */
[----:B------:R-:W-:Y:S02]  /*0130*/  UIADD3.X UR13, UPT, UPT, URZ, UR5, URZ, UP4, !UPT ;  /* 0x00000005ff0d7290 */ /* 0x000fe4000a7fe4ff */
[----:B------:R-:W-:Y:S02]  /*0140*/  UIADD3.X UR11, UPT, UPT, URZ, UR5, URZ, UP3, !UPT ;  /* 0x00000005ff0b7290 */ /* 0x000fe40009ffe4ff */
[----:B------:R-:W-:Y:S02]  /*0150*/  UIADD3.X UR9, UPT, UPT, URZ, UR5, URZ, UP2, !UPT ;  /* 0x00000005ff097290 */ /* 0x000fe400097fe4ff */
[----:B------:R-:W-:Y:S02]  /*0160*/  UIADD3.X UR7, UPT, UPT, URZ, UR5, URZ, UP1, !UPT ;  /* 0x00000005ff077290 */ /* 0x000fe40008ffe4ff */
[----:B------:R-:W-:Y:S01]  /*0170*/  UIADD3.X UR5, UPT, UPT, URZ, UR5, URZ, UP0, !UPT ;  /* 0x00000005ff057290 */ /* 0x000fe200087fe4ff */
[----:B------:R1:W-:Y:S02]  /*0180*/  UTMACCTL.PF [UR12] ;  /* 0x000000000c0079b9 */ /* 0x0003e40008040000 */
[----:B------:R1:W-:Y:S02]  /*0190*/  UTMACCTL.PF [UR10] ;  /* 0x000000000a0079b9 */ /* 0x0003e40008040000 */
[----:B------:R1:W-:Y:S02]  /*01a0*/  UTMACCTL.PF [UR8] ;  /* 0x00000000080079b9 */ /* 0x0003e40008040000 */
[----:B------:R1:W-:Y:S02]  /*01b0*/  UTMACCTL.PF [UR6] ;  /* 0x00000000060079b9 */ /* 0x0003e40008040000 */
[----:B------:R1:W-:Y:S02]  /*01c0*/  UTMACCTL.PF [UR4] ;  /* 0x00000000040079b9 */ /* 0x0003e40008040000 */
[----:B-1----:R-:W-:Y:S01]  /*01d0*/  NOP ;  /* 0x0000000000007918 */ /* 0x002fe20000000000 */
.L_x_4:
[----:B------:R-:W-:Y:S05]  /*01e0*/  BSYNC.RECONVERGENT B0 ;  /* 0x0000000000007941 */ /* 0x000fea0003800200 */
.L_x_3:
[----:B------:R-:W-:Y:S05]  /*01f0*/  BRA `(.L_x_2) ;  /* 0x0000000400507947 */ /* 0x000fea0003800000 */
.L_x_1:
[----:B------:R-:W-:Y:S01]  /*0200*/  ELECT P0, URZ, PT ;  /* 0x0000000000ff782f */ /* 0x000fe20003800000 */
[----:B------:R-:W-:-:S12]  /*0210*/  BSSY.RECONVERGENT B0, `(.L_x_5) ;  /* 0x0000023000007945 */ /* 0x000fd80003800200 */
[----:B------:R-:W-:Y:S05]  /*0220*/  @!P0 BRA `(.L_x_6) ;  /* 0x0000000000848947 */ /* 0x000fea0003800000 */
[----:B------:R-:W1:Y:S01]  /*0230*/  S2UR UR5, SR_CgaCtaId ;  /* 0x00000000000579c3 */ /* 0x000e620000008800 */
[----:B------:R-:W-:Y:S01]  /*0240*/  UMOV UR7, 0x400 ;  /* 0x0000040000077882 */ /* 0x000fe20000000000 */
[----:B------:R-:W-:Y:S01]  /*0250*/  UMOV UR6, 0x1 ;  /* 0x0000000100067882 */ /* 0x000fe20000000000 */
[----:B------:R-:W-:Y:S02]  /*0260*/  UMOV UR4, 0x20 ;  /* 0x0000002000047882 */ /* 0x000fe40000000000 */
[----:B------:R-:W-:-:S04]  /*0270*/  UIADD3 UR8, UPT, UPT, -UR4, 0x100000, URZ ;  /* 0x0010000004087890 */ /* 0x000fc8000fffe1ff */
[----:B------:R-:W-:Y:S02]  /*0280*/  USHF.L.U32 UR9, UR8, 0xb, URZ ;  /* 0x0000000b08097899 */ /* 0x000fe400080006ff */
[----:B------:R-:W-:Y:S01]  /*0290*/  USHF.L.U32 UR8, UR8, 0x1, URZ ;  /* 0x0000000108087899 */ /* 0x000fe200080006ff */
[----:B------:R-:W-:Y:S02]  /*02a0*/  UMOV UR4, 0x80 ;  /* 0x0000008000047882 */ /* 0x000fe40000000000 */
[----:B------:R-:W-:-:S04]  /*02b0*/  UIADD3 UR10, UPT, UPT, -UR4, 0x100000, URZ ;  /* 0x00100000040a7890 */ /* 0x000fc8000fffe1ff */
[----:B------:R-:W-:Y:S02]  /*02c0*/  USHF.L.U32 UR11, UR10, 0xb, URZ ;  /* 0x0000000b0a0b7899 */ /* 0x000fe400080006ff */
[----:B------:R-:W-:Y:S02]  /*02d0*/  USHF.L.U32 UR10, UR10, 0x1, URZ ;  /* 0x000000010a0a7899 */ /* 0x000fe400080006ff */
[----:B-1----:R-:W-:Y:S02]  /*02e0*/  ULEA UR5, UR5, UR7, 0x18 ;  /* 0x0000000705057291 */ /* 0x002fe4000f8ec0ff */
[----:B------:R-:W-:-:S04]  /*02f0*/  UIADD3 UR6, UPT, UPT, -UR6, 0x100000, URZ ;  /* 0x0010000006067890 */ /* 0x000fc8000fffe1ff */
[----:B------:R-:W-:Y:S02]  /*0300*/  USHF.L.U32 UR7, UR6, 0xb, URZ ;  /* 0x0000000b06077899 */ /* 0x000fe400080006ff */
[----:B------:R-:W-:Y:S01]  /*0310*/  USHF.L.U32 UR6, UR6, 0x1, URZ ;  /* 0x0000000106067899 */ /* 0x000fe200080006ff */
[----:B------:R-:W1:Y:S11]  /*0320*/  FENCE.VIEW.ASYNC.S ;  /* 0x00000000000073c6 */ /* 0x000e760000000000 */
[----:B-1----:R1:W2:Y:S01]  /*0330*/  SYNCS.EXCH.64 URZ, [UR5+0x31800], UR6 ;  /* 0x0318000605ff75b2 */ /* 0x0022a20008000100 */
[----:B------:R1:W3:Y:S01]  /*0340*/  SYNCS.EXCH.64 URZ, [UR5+0x31820], UR6 ;  /* 0x0318200605ff75b2 */ /* 0x0002e20008000100 */
[----:B------:R1:W4:Y:S01]  /*0350*/  SYNCS.EXCH.64 URZ, [UR5+0x31840], UR8 ;  /* 0x0318400805ff75b2 */ /* 0x0003220008000100 */
[----:B------:R1:W1:Y:S01]  /*0360*/  SYNCS.EXCH.64 URZ, [UR5+0x31808], UR6 ;  /* 0x0318080605ff75b2 */ /* 0x0002620008000100 */
        /* <DEDUP_REMOVED lines=12> */
[----:B------:R-:W-:Y:S01]  /*0430*/  NOP ;  /* 0x0000000000007918 */ /* 0x000fe20000000000 */
.L_x_6:
[----:B-1----:R-:W-:Y:S05]  /*0440*/  BSYNC.RECONVERGENT B0 ;  /* 0x0000000000007941 */ /* 0x002fea0003800200 */
.L_x_5:
[----:B------:R-:W-:Y:S05]  /*0450*/  BRA `(.L_x_2) ;  /* 0x0000000000b87947 */ /* 0x000fea0003800000 */
.L_x_0:
[----:B------:R-:W1:Y:S01]  /*0460*/  S2UR UR6, SR_CgaCtaId ;  /* 0x00000000000679c3 */ /* 0x000e620000008800 */
[----:B------:R-:W-:Y:S01]  /*0470*/  NOP ;  /* 0x0000000000007918 */ /* 0x000fe20000000000 */
[----:B------:R-:W-:Y:S01]  /*0480*/  UMOV UR4, 0x40 ;  /* 0x0000004000047882 */ /* 0x000fe20000000000 */
[----:B------:R-:W-:Y:S01]  /*0490*/  UMOV UR5, 0x400 ;  /* 0x0000040000057882 */ /* 0x000fe20000000000 */
[----:B-1----:R-:W-:Y:S02]  /*04a0*/  ULEA UR4, UR6, UR4, 0x18 ;  /* 0x0000000406047291 */ /* 0x002fe4000f8ec0ff */
[----:B------:R-:W-:-:S07]  /*04b0*/  ULEA UR5, UR6, UR5, 0x18 ;  /* 0x0000000506057291 */ /* 0x000fce000f8ec0ff */
[----:B------:R-:W1:Y:S02]  /*04c0*/  LDS.U8 R0, [UR4] ;  /* 0x00000004ff007984 */ /* 0x000e640008000000 */
[----:B-1----:R-:W-:-:S13]  /*04d0*/  ISETP.NE.AND P0, PT, R0, RZ, PT ;  /* 0x000000ff0000720c */ /* 0x002fda0003f05270 */
[----:B------:R-:W-:Y:S05]  /*04e0*/  @P0 BRA `(.L_x_7) ;  /* 0x00000000007c0947 */ /* 0x000fea0003800000 */
[----:B------:R-:W-:-:S13]  /*04f0*/  ELECT P0, URZ, PT ;  /* 0x0000000000ff782f */ /* 0x000fda0003800000 */
[----:B------:R-:W-:Y:S05]  /*0500*/  @!P0 BRA `(.L_x_8) ;  /* 0x0000000000848947 */ /* 0x000fea0003800000 */
[----:B------:R-:W-:Y:S01]  /*0510*/  UMOV UR4, 0x10 ;  /* 0x0000001000047882 */ /* 0x000fe20000000000 */
[----:B------:R-:W-:-:S04]  /*0520*/  IMAD.MOV.U32 R2, RZ, RZ, 0xffff ;  /* 0x0000ffffff027424 */ /* 0x000fc800078e00ff */
[----:B------:R-:W-:Y:S04]  /*0530*/  DEPBAR.LE SB1, 0x36 ;  /* 0x00009d800000791a */ /* 0x000fe80000000000 */
[----:B------:R-:W1:Y:S02]  /*0540*/  UTCATOMSWS.FIND_AND_SET.ALIGN UP0, UR4, UR4 ;  /* 0x00000004000475e3 */ /* 0x000e640008000800 */
[----:B-1----:R-:W-:Y:S01]  /*0550*/  PLOP3.LUT P0, PT, PT, PT, UP0, 0x80, 0x8 ;  /* 0x000000000008781c */ /* 0x002fe20003f0f008 */
[----:B------:R-:W-:-:S03]  /*0560*/  IMAD.U32 R7, RZ, RZ, UR4 ;  /* 0x00000004ff077e24 */ /* 0x000fc6000f8e00ff */
[----:B------:R-:W-:-:S04]  /*0570*/  SEL R0, RZ, 0xffffffff, !P0 ;  /* 0xffffffffff007807 */ /* 0x000fc80004000000 */
[----:B------:R-:W-:Y:S01]  /*0580*/  ISETP.NE.AND P0, PT, R0, RZ, PT ;  /* 0x000000ff0000720c */ /* 0x000fe20003f05270 */
[----:B------:R-:W-:-:S12]  /*0590*/  IMAD.MOV.U32 R0, RZ, RZ, 0x1 ;  /* 0x00000001ff007424 */ /* 0x000fd800078e00ff */
[----:B------:R-:W-:Y:S05]  /*05a0*/  @P0 BRA `(.L_x_9) ;  /* 0x0000000000240947 */ /* 0x000fea0003800000 */
.L_x_10:
[----:B------:R-:W-:Y:S05]  /*05b0*/  NANOSLEEP 0x64 ;  /* 0x000000640000795d */ /* 0x000fea0003800000 */
[----:B------:R-:W-:-:S05]  /*05c0*/  UMOV UR4, 0x10 ;  /* 0x0000001000047882 */ /* 0x000fca0000000000 */
[----:B------:R-:W-:Y:S04]  /*05d0*/  DEPBAR.LE SB1, 0x36 ;  /* 0x00009d800000791a */ /* 0x000fe80000000000 */
[----:B------:R-:W1:Y:S02]  /*05e0*/  UTCATOMSWS.FIND_AND_SET.ALIGN UP0, UR4, UR4 ;  /* 0x00000004000475e3 */ /* 0x000e640008000800 */
[----:B-1----:R-:W-:Y:S01]  /*05f0*/  PLOP3.LUT P0, PT, PT, PT, UP0, 0x80, 0x8 ;  /* 0x000000000008781c */ /* 0x002fe20003f0f008 */
[----:B------:R-:W-:-:S03]  /*0600*/  IMAD.U32 R7, RZ, RZ, UR4 ;  /* 0x00000004ff077e24 */ /* 0x000fc6000f8e00ff */
[----:B------:R-:W-:-:S04]  /*0610*/  SEL R4, RZ, 0xffffffff, !P0 ;  /* 0xffffffffff047807 */ /* 0x000fc80004000000 */
[----:B------:R-:W-:-:S13]  /*0620*/  ISETP.NE.AND P0, PT, R4, RZ, PT ;  /* 0x000000ff0400720c */ /* 0x000fda0003f05270 */
[----:B------:R-:W-:Y:S05]  /*0630*/  @!P0 BRA `(.L_x_10) ;  /* 0xfffffffc00dc8947 */ /* 0x000fea000383ffff */
.L_x_9:
[C---:B------:R-:W-:Y:S01]  /*0640*/  VIADD R5, R7.reuse, 0x10 ;  /* 0x0000001007057836 */ /* 0x040fe20000000000 */
[----:B------:R-:W-:Y:S01]  /*0650*/  UMOV UR4, 0x50 ;  /* 0x0000005000047882 */ /* 0x000fe20000000000 */
[----:B------:R-:W-:Y:S01]  /*0660*/  SHF.L.U32 R2, R2, R7, RZ ;  /* 0x0000000702027219 */ /* 0x000fe200000006ff */
[----:B------:R-:W-:Y:S01]  /*0670*/  ULEA UR4, UR6, UR4, 0x18 ;  /* 0x0000000406047291 */ /* 0x000fe2000f8ec0ff */
[----:B------:R-:W-:Y:S01]  /*0680*/  IMAD.SHL.U32 R7, R7, 0x20, RZ ;  /* 0x0000002007077824 */ /* 0x000fe200078e00ff */
[----:B------:R-:W-:-:S04]  /*0690*/  SHF.L.U32 R5, R0, R5, RZ ;  /* 0x0000000500057219 */ /* 0x000fc800000006ff */
[----:B------:R-:W-:-:S05]  /*06a0*/  LOP3.LUT R2, R5, R2, RZ, 0xfc, !PT ;  /* 0x0000000205027212 */ /* 0x000fca00078efcff */
[----:B------:R1:W-:Y:S04]  /*06b0*/  ATOMS.OR RZ, [UR4], R2 ;  /* 0x00000002ffff798c */ /* 0x0003e8000b000004 */
[----:B------:R1:W-:Y:S01]  /*06c0*/  STS [UR5+0x31880], R7 ;  /* 0x03188007ff007988 */ /* 0x0003e20008000805 */
[----:B------:R-:W-:Y:S05]  /*06d0*/  BRA `(.L_x_8) ;  /* 0x0000000000107947 */ /* 0x000fea0003800000 */
.L_x_7:
[----:B------:R-:W-:Y:S02]  /*06e0*/  MOV R0, 0xffffffff ;  /* 0xffffffff00007802 */ /* 0x000fe40000000f00 */
[----:B------:R-:W-:-:S03]  /*06f0*/  MOV R4, 0x720 ;  /* 0x0000072000047802 */ /* 0x000fc60000000f00 */
[----:B------:R1:W-:Y:S04]  /*0700*/  STS [UR5+0x31880], R0 ;  /* 0x03188000ff007988 */ /* 0x0003e80008000805 */
[----:B-1----:R-:W-:Y:S05]  /*0710*/  CALL.REL.NOINC `($__internal_1_$__cuda_sm10x_tcgen05_guardrail_trap_phase_invalid_during_alloc) ;  /* 0x0000003c00807944 */ /* 0x002fea0003c00000 */
.L_x_8:
[----:B------:R-:W-:Y:S05]  /*0720*/  WARPSYNC.ALL ;  /* 0x0000000000007948 */ /* 0x000fea0003800000 */
[----:B------:R-:W-:Y:S01]  /*0730*/  NOP ;  /* 0x0000000000007918 */ /* 0x000fe20000000000 */
.L_x_2:
[----:B------:R-:W5:Y:S01]  /*0740*/  LDC R0, c[0x0][0x388] ;  /* 0x0000e200ff007b82 */ /* 0x000f620000000800 */
[----:B------:R-:W1:Y:S07]  /*0750*/  S2R R21, SR_LANEID ;  /* 0x0000000000157919 */ /* 0x000e6e0000000000 */
[----:B--234-:R-:W-:Y:S01]  /*0760*/  BAR.SYNC.DEFER_BLOCKING 0x0 ;  /* 0x0000000000007b1d */ /* 0x01cfe20000010000 */
[----:B------:R-:W-:Y:S02]  /*0770*/  ISETP.NE.AND P0, PT, R3, RZ, PT ;  /* 0x000000ff0300720c */ /* 0x000fe40003f05270 */
[----:B-----5:R-:W-:-:S04]  /*0780*/  IADD3 R0, PT, PT, R0, 0x7f, RZ ;  /* 0x0000007f00007810 */ /* 0x020fc80007ffe0ff */
[----:B------:R-:W-:-:S05]  /*0790*/  SHF.R.U32.HI R20, RZ, 0x7, R0 ;  /* 0x00000007ff147819 */ /* 0x000fca0000011600 */
[----:B------:R-:W-:Y:S02]  /*07a0*/  IMAD R5, R20, 0x13, RZ ;  /* 0x0000001314057824 */ /* 0x000fe400078e02ff */
[----:B-1----:R-:W-:Y:S05]  /*07b0*/  @!P0 BRA `(.L_x_11) ;  /* 0x00000010002c8947 */ /* 0x002fea0003800000 */
[----:B------:R-:W-:Y:S01]  /*07c0*/  ISETP.NE.AND P0, PT, R3, 0x1, PT ;  /* 0x000000010300780c */ /* 0x000fe20003f05270 */
[----:B------:R-:W1:-:S12]  /*07d0*/  S2UR UR5, SR_CgaCtaId ;  /* 0x00000000000579c3 */ /* 0x000e580000008800 */
[----:B------:R-:W-:Y:S05]  /*07e0*/  @!P0 BRA `(.L_x_12) ;  /* 0x0000000400948947 */ /* 0x000fea0003800000 */
[----:B------:R-:W-:-:S13]  /*07f0*/  ISETP.NE.AND P0, PT, R3, 0x2, PT ;  /* 0x000000020300780c */ /* 0x000fda0003f05270 */
[----:B------:R-:W-:Y:S05]  /*0800*/  @P0 BRA `(.L_x_13) ;  /* 0x0000001800b40947 */ /* 0x000fea0003800000 */
[----:B------:R-:W2:Y:S02]  /*0810*/  S2UR UR4, SR_CTAID.X ;  /* 0x00000000000479c3 */ /* 0x000ea40000002500 */
[----:B--2---:R-:W-:-:S13]  /*0820*/  ISETP.LE.U32.AND P0, PT, R5, UR4, PT ;  /* 0x0000000405007c0c */ /* 0x004fda000bf03070 */
[----:B-1----:R-:W-:Y:S05]  /*0830*/  @P0 EXIT ;  /* 0x000000000000094d */ /* 0x002fea0003800000 */
[--C-:B------:R-:W-:Y:S01]  /*0840*/  SHF.R.U32.HI R20, RZ, 0x3, R21.reuse ;  /* 0x00000003ff147819 */ /* 0x100fe20000011615 */
[----:B------:R-:W-:Y:S01]  /*0850*/  ULOP3.LUT UR4, URZ, UR4, URZ, 0x33, !UPT ;  /* 0x00000004ff047292 */ /* 0x000fe2000f8e33ff */
[----:B------:R-:W-:Y:S02]  /*0860*/  HFMA2 R15, -RZ, RZ, 0, 0 ;  /* 0x00000000ff0f7431 */ /* 0x000fe400000001ff */
[----:B------:R-:W-:Y:S01]  /*0870*/  IMAD.MOV.U32 R16, RZ, RZ, RZ ;  /* 0x000000ffff107224 */ /* 0x000fe200078e00ff */
[C---:B------:R-:W-:Y:S01]  /*0880*/  LOP3.LUT R6, R20.reuse, 0x1, RZ, 0x3c, !PT ;  /* 0x0000000114067812 */ /* 0x040fe200078e3cff */
[C---:B------:R-:W-:Y:S01]  /*0890*/  IMAD.SHL.U32 R0, R20.reuse, 0x20, RZ ;  /* 0x0000002014007824 */ /* 0x040fe200078e00ff */
[C---:B------:R-:W-:Y:S01]  /*08a0*/  LOP3.LUT R18, R20.reuse, 0x2, RZ, 0x3c, !PT ;  /* 0x0000000214127812 */ /* 0x040fe200078e3cff */
[----:B------:R-:W-:Y:S01]  /*08b0*/  VIADD R25, R5, UR4 ;  /* 0x0000000405197c36 */ /* 0x000fe20008000000 */
[----:B------:R-:W-:Y:S01]  /*08c0*/  LOP3.LUT R4, R20, 0x3, RZ, 0x3c, !PT ;  /* 0x0000000314047812 */ /* 0x000fe200078e3cff */
[----:B------:R-:W-:Y:S01]  /*08d0*/  IMAD R20, R21, 0x4, R20 ;  /* 0x0000000415147824 */ /* 0x000fe200078e0214 */
[C---:B------:R-:W-:Y:S01]  /*08e0*/  LOP3.LUT R2, R0.reuse, 0x20, RZ, 0x3c, !PT ;  /* 0x0000002000027812 */ /* 0x040fe200078e3cff */
[----:B------:R-:W-:Y:S01]  /*08f0*/  IMAD.HI.U32 R25, R25, 0x1b4e81b5, RZ ;  /* 0x1b4e81b519197827 */ /* 0x000fe200078e00ff */
[C---:B------:R-:W-:Y:S01]  /*0900*/  LOP3.LUT R22, R0.reuse, 0x40, RZ, 0x3c, !PT ;  /* 0x0000004000167812 */ /* 0x040fe200078e3cff */
[----:B------:R-:W-:Y:S01]  /*0910*/  UMOV UR5, URZ ;  /* 0x000000ff00057c82 */ /* 0x000fe20008000000 */
[CC--:B------:R-:W-:Y:S01]  /*0920*/  IADD3 R24, PT, PT, R0.reuse, R21.reuse, RZ ;  /* 0x0000001500187210 */ /* 0x0c0fe20007ffe0ff */
[C---:B------:R-:W-:Y:S01]  /*0930*/  IMAD R19, R21.reuse, 0x4, R6 ;  /* 0x0000000415137824 */ /* 0x040fe200078e0206 */
[----:B------:R-:W-:Y:S01]  /*0940*/  LOP3.LUT R0, R0, 0x60, RZ, 0x3c, !PT ;  /* 0x0000006000007812 */ /* 0x000fe200078e3cff */
[C---:B------:R-:W-:Y:S01]  /*0950*/  IMAD R18, R21.reuse, 0x4, R18 ;  /* 0x0000000415127824 */ /* 0x040fe200078e0212 */
[----:B------:R-:W-:Y:S01]  /*0960*/  LEA R17, R21, R4, 0x2 ;  /* 0x0000000415117211 */ /* 0x000fe200078e10ff */
[----:B------:R-:W-:Y:S01]  /*0970*/  IMAD.IADD R23, R2, 0x1, R21 ;  /* 0x0000000102177824 */ /* 0x000fe200078e0215 */
[----:B------:R-:W-:Y:S01]  /*0980*/  SHF.R.U32.HI R25, RZ, 0x4, R25 ;  /* 0x00000004ff197819 */ /* 0x000fe20000011619 */
[----:B------:R-:W-:Y:S01]  /*0990*/  IMAD.IADD R22, R22, 0x1, R21 ;  /* 0x0000000116167824 */ /* 0x000fe200078e0215 */
[----:B------:R-:W-:-:S07]  /*09a0*/  IADD3 R21, PT, PT, R0, R21, RZ ;  /* 0x0000001500157210 */ /* 0x000fce0007ffe0ff */
.L_x_17:
[----:B-1----:R-:W1:Y:S01]  /*09b0*/  S2R R0, SR_CgaCtaId ;  /* 0x0000000000007919 */ /* 0x002e620000008800 */
[----:B------:R-:W-:Y:S01]  /*09c0*/  MOV R3, 0x400 ;  /* 0x0000040000037802 */ /* 0x000fe20000000f00 */
[----:B------:R-:W-:-:S03]  /*09d0*/  UMOV UR4, URZ ;  /* 0x000000ff00047c82 */ /* 0x000fc60008000000 */
[----:B-1----:R-:W-:-:S07]  /*09e0*/  LEA R0, R0, R3, 0x18 ;  /* 0x0000000300007211 */ /* 0x002fce00078ec0ff */
.L_x_16:
[----:B-1----:R-:W-:Y:S01]  /*09f0*/  LEA R2, R15, R0, 0x3 ;  /* 0x000000000f027211 */ /* 0x002fe200078e18ff */
[----:B------:R-:W-:Y:S01]  /*0a00*/  ULOP3.LUT UP0, URZ, UR4, 0x3, URZ, 0xc0, !UPT ;  /* 0x0000000304ff7892 */ /* 0x000fe2000f80c0ff */
[----:B------:R-:W-:-:S04]  /*0a10*/  SHF.L.U32 R5, R16, 0x1f, RZ ;  /* 0x0000001f10057819 */ /* 0x000fc800000006ff */
[----:B------:R-:W1:Y:S02]  /*0a20*/  SYNCS.PHASECHK.TRANS64.TRYWAIT P0, [R2+URZ+0x31800], R5 ;  /* 0x03180005020075a7 */ /* 0x000e6400080011ff */
[----:B-1----:R-:W-:Y:S05]  /*0a30*/  @!P0 BRA `(.L_x_14) ;  /* 0x0000003400b48947 */ /* 0x002fea0003800000 */
.L_x_60:
[----:B------:R-:W-:Y:S05]  /*0a40*/  BRA.U UP0, `(.L_x_15) ;  /* 0x0000000100bc7547 */ /* 0x000fea000b800000 */
[C-C-:B------:R-:W-:Y:S02]  /*0a50*/  IMAD R26, R15.reuse, 0x200, R0.reuse ;  /* 0x000002000f1a7824 */ /* 0x140fe400078e0200 */
[----:B------:R-:W-:Y:S02]  /*0a60*/  IMAD R3, R15, 0x400, R0 ;  /* 0x000004000f037824 */ /* 0x000fe400078e0200 */
[--C-:B------:R-:W-:Y:S01]  /*0a70*/  IMAD R9, R24, 0x4, R26.reuse ;  /* 0x0000000418097824 */ /* 0x100fe200078e021a */
[-C--:B------:R-:W-:Y:S01]  /*0a80*/  LEA R8, R23, R26.reuse, 0x2 ;  /* 0x0000001a17087211 */ /* 0x080fe200078e10ff */
[--C-:B------:R-:W-:Y:S01]  /*0a90*/  IMAD R29, R22, 0x4, R26.reuse ;  /* 0x00000004161d7824 */ /* 0x100fe200078e021a */
[-C--:B------:R-:W-:Y:S01]  /*0aa0*/  LEA R27, R21, R26.reuse, 0x2 ;  /* 0x0000001a151b7211 */ /* 0x080fe200078e10ff */
[--C-:B-1----:R-:W-:Y:S01]  /*0ab0*/  IMAD R5, R19, 0x4, R26.reuse ;  /* 0x0000000413057824 */ /* 0x102fe200078e021a */
[-C--:B------:R-:W-:Y:S01]  /*0ac0*/  LEA R6, R20, R26.reuse, 0x2 ;  /* 0x0000001a14067211 */ /* 0x080fe200078e10ff */
[----:B------:R-:W1:Y:S01]  /*0ad0*/  LDS R9, [R9+0x30000] ;  /* 0x0300000009097984 */ /* 0x000e620000000800 */
[----:B------:R-:W-:Y:S01]  /*0ae0*/  LEA R4, R18, R26, 0x2 ;  /* 0x0000001a12047211 */ /* 0x000fe200078e10ff */
[----:B------:R-:W-:Y:S01]  /*0af0*/  IMAD R26, R17, 0x4, R26 ;  /* 0x00000004111a7824 */ /* 0x000fe200078e021a */
[-C--:B------:R-:W-:Y:S01]  /*0b00*/  LEA R14, R24, R3.reuse, 0x2 ;  /* 0x00000003180e7211 */ /* 0x080fe200078e10ff */
[----:B------:R-:W2:Y:S01]  /*0b10*/  LDS R8, [R8+0x30000] ;  /* 0x0300000008087984 */ /* 0x000ea20000000800 */
[--C-:B------:R-:W-:Y:S01]  /*0b20*/  IMAD R11, R23, 0x4, R3.reuse ;  /* 0x00000004170b7824 */ /* 0x100fe200078e0203 */
[----:B------:R-:W-:Y:S01]  /*0b30*/  LEA R10, R22, R3, 0x2 ;  /* 0x00000003160a7211 */ /* 0x000fe200078e10ff */
[----:B------:R-:W-:Y:S01]  /*0b40*/  IMAD R7, R21, 0x4, R3 ;  /* 0x0000000415077824 */ /* 0x000fe200078e0203 */
[----:B------:R-:W3:Y:S04]  /*0b50*/  LDS R29, [R29+0x30000] ;  /* 0x030000001d1d7984 */ /* 0x000ee80000000800 */
[----:B------:R-:W4:Y:S01]  /*0b60*/  LDS R27, [R27+0x30000] ;  /* 0x030000001b1b7984 */ /* 0x000f220000000800 */
[----:B------:R-:W-:-:S03]  /*0b70*/  NOP ;  /* 0x0000000000007918 */ /* 0x000fc60000000000 */
[----:B-1----:R1:W-:Y:S04]  /*0b80*/  STS [R6+0x30000], R9 ;  /* 0x0300000906007388 */ /* 0x0023e80000000800 */
[----:B--2---:R2:W-:Y:S04]  /*0b90*/  STS [R5+0x30000], R8 ;  /* 0x0300000805007388 */ /* 0x0045e80000000800 */
[----:B---3--:R3:W-:Y:S04]  /*0ba0*/  STS [R4+0x30000], R29 ;  /* 0x0300001d04007388 */ /* 0x0087e80000000800 */
[----:B----4-:R-:W-:Y:S04]  /*0bb0*/  STS [R26+0x30000], R27 ;  /* 0x0300001b1a007388 */ /* 0x010fe80000000800 */
[----:B------:R-:W4:Y:S04]  /*0bc0*/  LDS R13, [R14+0x30800] ;  /* 0x030800000e0d7984 */ /* 0x000f280000000800 */
[----:B------:R-:W5:Y:S04]  /*0bd0*/  LDS R12, [R11+0x30800] ;  /* 0x030800000b0c7984 */ /* 0x000f680000000800 */
[----:B------:R-:W5:Y:S01]  /*0be0*/  LDS R9, [R10+0x30800] ;  /* 0x030800000a097984 */ /* 0x000f620000000800 */
[----:B-1----:R-:W-:-:S03]  /*0bf0*/  LEA R6, R20, R3, 0x2 ;  /* 0x0000000314067211 */ /* 0x002fc600078e10ff */
[----:B------:R-:W1:Y:S01]  /*0c00*/  LDS R8, [R7+0x30800] ;  /* 0x0308000007087984 */ /* 0x000e620000000800 */
[----:B--2---:R-:W-:Y:S01]  /*0c10*/  IMAD R5, R19, 0x4, R3 ;  /* 0x0000000413057824 */ /* 0x004fe200078e0203 */
[----:B------:R-:W-:Y:S01]  /*0c20*/  NOP ;  /* 0x0000000000007918 */ /* 0x000fe20000000000 */
[-C--:B---3--:R-:W-:Y:S02]  /*0c30*/  LEA R4, R18, R3.reuse, 0x2 ;  /* 0x0000000312047211 */ /* 0x088fe400078e10ff */
[----:B------:R-:W-:Y:S01]  /*0c40*/  LEA R3, R17, R3, 0x2 ;  /* 0x0000000311037211 */ /* 0x000fe200078e10ff */
[----:B----4-:R-:W-:Y:S04]  /*0c50*/  STS [R6+0x30800], R13 ;  /* 0x0308000d06007388 */ /* 0x010fe80000000800 */
[----:B-----5:R-:W-:Y:S04]  /*0c60*/  STS [R5+0x30800], R12 ;  /* 0x0308000c05007388 */ /* 0x020fe80000000800 */
[----:B------:R-:W-:Y:S04]  /*0c70*/  STS [R4+0x30800], R9 ;  /* 0x0308000904007388 */ /* 0x000fe80000000800 */
[----:B-1----:R-:W-:Y:S04]  /*0c80*/  STS [R3+0x30800], R8 ;  /* 0x0308000803007388 */ /* 0x002fe80000000800 */
[----:B------:R-:W1:Y:S04]  /*0c90*/  LDS R27, [R14+0x30a00] ;  /* 0x030a00000e1b7984 */ /* 0x000e680000000800 */
[----:B------:R-:W2:Y:S04]  /*0ca0*/  LDS R26, [R11+0x30a00] ;  /* 0x030a00000b1a7984 */ /* 0x000ea80000000800 */
[----:B------:R-:W3:Y:S04]  /*0cb0*/  LDS R29, [R10+0x30a00] ;  /* 0x030a00000a1d7984 */ /* 0x000ee80000000800 */
[----:B------:R-:W4:Y:S01]  /*0cc0*/  LDS R28, [R7+0x30a00] ;  /* 0x030a0000071c7984 */ /* 0x000f220000000800 */
[----:B------:R-:W-:-:S03]  /*0cd0*/  NOP ;  /* 0x0000000000007918 */ /* 0x000fc60000000000 */
[----:B-1----:R1:W-:Y:S04]  /*0ce0*/  STS [R6+0x30a00], R27 ;  /* 0x030a001b06007388 */ /* 0x0023e80000000800 */
[----:B--2---:R1:W-:Y:S04]  /*0cf0*/  STS [R5+0x30a00], R26 ;  /* 0x030a001a05007388 */ /* 0x0043e80000000800 */
[----:B---3--:R1:W-:Y:S04]  /*0d00*/  STS [R4+0x30a00], R29 ;  /* 0x030a001d04007388 */ /* 0x0083e80000000800 */
[----:B----4-:R1:W-:Y:S01]  /*0d10*/  STS [R3+0x30a00], R28 ;  /* 0x030a001c03007388 */ /* 0x0103e20000000800 */
[----:B------:R2:W-:Y:S06]  /*0d20*/  MEMBAR.ALL.CTA ;  /* 0x0000000000007992 */ /* 0x0005ec0000008000 */
[----:B--2---:R-:W2:Y:S02]  /*0d30*/  FENCE.VIEW.ASYNC.S ;  /* 0x00000000000073c6 */ /* 0x004ea40000000000 */
.L_x_15:
[----:B-1----:R-:W-:Y:S01]  /*0d40*/  VIADD R2, R2, 0x31840 ;  /* 0x0003184002027836 */ /* 0x002fe20000000000 */
[C---:B------:R-:W-:Y:S01]  /*0d50*/  ISETP.NE.AND P0, PT, R15.reuse, 0x3, PT ;  /* 0x000000030f00780c */ /* 0x040fe20003f05270 */
[----:B------:R-:W-:Y:S01]  /*0d60*/  VIADD R15, R15, 0x1 ;  /* 0x000000010f0f7836 */ /* 0x000fe20000000000 */
[----:B------:R-:W-:Y:S02]  /*0d70*/  UIADD3 UR4, UPT, UPT, UR4, 0x1, URZ ;  /* 0x0000000104047890 */ /* 0x000fe4000fffe0ff */
[----:B------:R-:W-:Y:S02]  /*0d80*/  PRMT R2, RZ, 0x654, R2 ;  /* 0x00000654ff027816 */ /* 0x000fe40000000002 */
[----:B------:R-:W-:Y:S01]  /*0d90*/  SEL R15, R15, RZ, P0 ;  /* 0x000000ff0f0f7207 */ /* 0x000fe20000000000 */
[----:B------:R-:W-:Y:S01]  /*0da0*/  UISETP.NE.AND UP0, UPT, UR4, 0x38, UPT ;  /* 0x000000380400788c */ /* 0x000fe2000bf05270 */
[----:B--2---:R1:W-:Y:S02]  /*0db0*/  SYNCS.ARRIVE.TRANS64.RED.A1T0 RZ, [R2+URZ], RZ ;  /* 0x000000ff02ff79a7 */ /* 0x0043e400081004ff */
[----:B------:R-:W-:-:S04]  /*0dc0*/  ISETP.NE.AND P0, PT, R15, RZ, PT ;  /* 0x000000ff0f00720c */ /* 0x000fc80003f05270 */
[----:B------:R-:W-:-:S04]  /*0dd0*/  SEL R3, RZ, 0x1, P0 ;  /* 0x00000001ff037807 */ /* 0x000fc80000000000 */
[----:B------:R-:W-:Y:S01]  /*0de0*/  LOP3.LUT R16, R16, R3, RZ, 0x3c, !PT ;  /* 0x0000000310107212 */ /* 0x000fe200078e3cff */
[----:B------:R-:W-:Y:S06]  /*0df0*/  BRA.U UP0, `(.L_x_16) ;  /* 0xfffffff900fc7547 */ /* 0x000fec000b83ffff */
[----:B------:R-:W-:-:S13]  /*0e00*/  ISETP.NE.AND P0, PT, R25, UR5, PT ;  /* 0x0000000519007c0c */ /* 0x000fda000bf05270 */
[----:B------:R-:W-:Y:S05]  /*0e10*/  @!P0 EXIT ;  /* 0x000000000000894d */ /* 0x000fea0003800000 */
[----:B------:R-:W-:Y:S01]  /*0e20*/  UIADD3 UR5, UPT, UPT, UR5, 0x1, URZ ;  /* 0x0000000105057890 */ /* 0x000fe2000fffe0ff */
[----:B------:R-:W-:Y:S05]  /*0e30*/  BRA `(.L_x_17) ;  /* 0xfffffff800dc7947 */ /* 0x000fea000383ffff */
.L_x_12:
[----:B-1----:R-:W-:-:S09]  /*0e40*/  UISETP.NE.AND UP0, UPT, UR5, URZ, UPT ;  /* 0x000000ff0500728c */ /* 0x002fd2000bf05270 */
[----:B------:R-:W-:Y:S05]  /*0e50*/  BRA.U UP0, `(.L_x_13) ;  /* 0x0000001500207547 */ /* 0x000fea000b800000 */
[----:B------:R-:W1:Y:S01]  /*0e60*/  S2UR UR4, SR_CTAID.X ;  /* 0x00000000000479c3 */ /* 0x000e620000002500 */
[----:B------:R-:W-:Y:S02]  /*0e70*/  UMOV UR8, 0x400 ;  /* 0x0000040000087882 */ /* 0x000fe40000000000 */
[----:B------:R-:W-:-:S04]  /*0e80*/  ULEA UR8, UR5, UR8, 0x18 ;  /* 0x0000000805087291 */ /* 0x000fc8000f8ec0ff */
[----:B------:R-:W-:Y:S02]  /*0e90*/  UIADD3 UR5, UPT, UPT, UR8, 0x14000, URZ ;  /* 0x0001400008057890 */ /* 0x000fe4000fffe0ff */
[----:B------:R-:W-:Y:S02]  /*0ea0*/  UIADD3 UR6, UPT, UPT, UR8, 0x4000, URZ ;  /* 0x0000400008067890 */ /* 0x000fe4000fffe0ff */
[----:B------:R-:W-:Y:S02]  /*0eb0*/  USHF.R.U32.HI UR5, URZ, 0x4, UR5 ;  /* 0x00000004ff057899 */ /* 0x000fe40008011605 */
[----:B------:R-:W-:Y:S02]  /*0ec0*/  USHF.R.U32.HI UR6, URZ, 0x4, UR6 ;  /* 0x00000004ff067899 */ /* 0x000fe40008011606 */
[----:B------:R-:W-:Y:S01]  /*0ed0*/  ULOP3.LUT UR5, UR5, 0x3fc0, URZ, 0xc0, !UPT ;  /* 0x00003fc005057892 */ /* 0x000fe2000f8ec0ff */
[----:B-1----:R-:W-:-:S13]  /*0ee0*/  ISETP.LE.U32.AND P0, PT, R5, UR4, PT ;  /* 0x0000000405007c0c */ /* 0x002fda000bf03070 */
[----:B------:R-:W-:Y:S05]  /*0ef0*/  @P0 EXIT ;  /* 0x000000000000094d */ /* 0x000fea0003800000 */
[----:B------:R-:W-:Y:S01]  /*0f00*/  ULOP3.LUT UR4, URZ, UR4, URZ, 0x33, !UPT ;  /* 0x00000004ff047292 */ /* 0x000fe2000f8e33ff */
[----:B------:R-:W-:Y:S01]  /*0f10*/  IMAD.U32 R0, RZ, RZ, UR5 ;  /* 0x00000005ff007e24 */ /* 0x000fe2000f8e00ff */
[----:B------:R-:W-:Y:S01]  /*0f20*/  ULOP3.LUT UR6, UR6, 0x3fc0, URZ, 0xc0, !UPT ;  /* 0x00003fc006067892 */ /* 0x000fe2000f8ec0ff */
[----:B------:R-:W-:Y:S01]  /*0f30*/  ISETP.GE.U32.AND P0, PT, R21, 0x4, PT ;  /* 0x000000041500780c */ /* 0x000fe20003f06070 */
[----:B------:R-:W-:Y:S01]  /*0f40*/  IMAD.MOV.U32 R4, RZ, RZ, RZ ;  /* 0x000000ffff047224 */ /* 0x000fe200078e00ff */
[----:B------:R-:W-:Y:S01]  /*0f50*/  UMOV UR17, URZ ;  /* 0x000000ff00117c82 */ /* 0x000fe20008000000 */
[----:B------:R-:W-:Y:S01]  /*0f60*/  VIADD R3, R5, UR4 ;  /* 0x0000000405037c36 */ /* 0x000fe20008000000 */
[----:B------:R-:W-:Y:S01]  /*0f70*/  UMOV UR15, URZ ;  /* 0x000000ff000f7c82 */ /* 0x000fe20008000000 */
[C---:B------:R-:W-:Y:S01]  /*0f80*/  IMAD R0, R21.reuse, 0x700, R0 ;  /* 0x0000070015007824 */ /* 0x040fe200078e0200 */
[----:B------:R-:W-:Y:S01]  /*0f90*/  LEA R7, R21, UR6, 0xa ;  /* 0x0000000615077c11 */ /* 0x000fe2000f8e50ff */
[----:B------:R-:W-:Y:S01]  /*0fa0*/  IMAD.HI.U32 R3, R3, 0x1b4e81b5, RZ ;  /* 0x1b4e81b503037827 */ /* 0x000fe200078e00ff */
[----:B------:R-:W-:Y:S01]  /*0fb0*/  UMOV UR6, 0x1c0 ;  /* 0x000001c000067882 */ /* 0x000fe20000000000 */
[----:B------:R-:W-:Y:S01]  /*0fc0*/  UMOV UR7, 0x1c4 ;  /* 0x000001c400077882 */ /* 0x000fe20000000000 */
[----:B------:R-:W-:Y:S01]  /*0fd0*/  SEL R7, R7, RZ, !P0 ;  /* 0x000000ff07077207 */ /* 0x000fe20004000000 */
[----:B------:R-:W-:Y:S01]  /*0fe0*/  UMOV UR4, 0x1c0 ;  /* 0x000001c000047882 */ /* 0x000fe20000000000 */
[----:B------:R-:W-:Y:S01]  /*0ff0*/  SEL R5, R0, RZ, !P0 ;  /* 0x000000ff00057207 */ /* 0x000fe20004000000 */
[----:B------:R-:W-:Y:S01]  /*1000*/  UMOV UR5, 0x1c4 ;  /* 0x000001c400057882 */ /* 0x000fe20000000000 */
[----:B------:R-:W-:-:S07]  /*1010*/  SHF.R.U32.HI R3, RZ, 0x4, R3 ;  /* 0x00000004ff037819 */ /* 0x000fce0000011603 */
.L_x_24:
[----:B------:R-:W-:Y:S02]  /*1020*/  USHF.R.U32.HI UR10, URZ, 0x1, UR17 ;  /* 0x00000001ff0a7899 */ /* 0x000fe40008011611 */
[----:B------:R-:W-:Y:S02]  /*1030*/  USHF.L.U32 UR9, UR17, 0x3, URZ ;  /* 0x0000000311097899 */ /* 0x000fe400080006ff */
[----:B------:R-:W-:Y:S02]  /*1040*/  ULOP3.LUT UR10, UR10, 0x1, URZ, 0xc, !UPT ;  /* 0x000000010a0a7892 */ /* 0x000fe4000f8e0cff */
[----:B------:R-:W-:Y:S02]  /*1050*/  ULOP3.LUT UR9, UR9, 0x8, URZ, 0xc0, !UPT ;  /* 0x0000000809097892 */ /* 0x000fe4000f8ec0ff */
[----:B------:R-:W-:Y:S02]  /*1060*/  USHF.L.U32 UR10, UR10, 0x1f, URZ ;  /* 0x0000001f0a0a7899 */ /* 0x000fe400080006ff */
[----:B------:R-:W-:-:S02]  /*1070*/  ULOP3.LUT UR12, UR17, 0x1, URZ, 0xc0, !UPT ;  /* 0x00000001110c7892 */ /* 0x000fc4000f8ec0ff */
[----:B------:R-:W-:Y:S01]  /*1080*/  MOV R0, UR9 ;  /* 0x0000000900007c02 */ /* 0x000fe20008000f00 */
[----:B------:R-:W-:Y:S01]  /*1090*/  UIADD3 UR9, UPT, UPT, UR8, UR9, URZ ;  /* 0x0000000908097290 */ /* 0x000fe2000fffe0ff */
[----:B------:R-:W-:Y:S01]  /*10a0*/  MOV R9, UR10 ;  /* 0x0000000a00097c02 */ /* 0x000fe20008000f00 */
[----:B------:R-:W-:Y:S02]  /*10b0*/  UIMAD UR12, UR12, 0xe0, URZ ;  /* 0x000000e00c0c78a4 */ /* 0x000fe4000f8e02ff */
[----:B------:R-:W-:Y:S01]  /*10c0*/  UIADD3 UR11, UPT, UPT, UR9, 0x31860, URZ ;  /* 0x00031860090b7890 */ /* 0x000fe2000fffe0ff */
[----:B------:R-:W1:Y:S02]  /*10d0*/  SYNCS.PHASECHK.TRANS64.TRYWAIT P0, [R0+UR8+0x31870], R9 ;  /* 0x03187009000075a7 */ /* 0x000e640008001108 */
[----:B-1----:R-:W-:Y:S09]  /*10e0*/  @!P0 BRA `(.L_x_18) ;  /* 0x0000003000208947 */ /* 0x002ff20003800000 */
.L_x_62:
[----:B------:R-:W-:Y:S01]  /*10f0*/  NOP ;  /* 0x0000000000007918 */ /* 0x000fe20000000000 */
[----:B------:R-:W-:-:S05]  /*1100*/  UMOV UR16, URZ ;  /* 0x000000ff00107c82 */ /* 0x000fca0008000000 */
.L_x_23:
[----:B------:R-:W-:Y:S01]  /*1110*/  ULEA UR10, UR15, UR8, 0x3 ;  /* 0x000000080f0a7291 */ /* 0x000fe2000f8e18ff */
[----:B-1----:R-:W-:Y:S01]  /*1120*/  SHF.L.U32 R9, R4, 0x1f, RZ ;  /* 0x0000001f04097819 */ /* 0x002fe200000006ff */
[----:B------:R-:W-:Y:S01]  /*1130*/  ULOP3.LUT UP0, UR14, UR16, 0x2, URZ, 0xc0, !UPT ;  /* 0x00000002100e7892 */ /* 0x000fe2000f80c0ff */
[----:B------:R-:W-:Y:S06]  /*1140*/  MOV R0, UR15 ;  /* 0x0000000f00007c02 */ /* 0x000fec0008000f00 */
[----:B------:R-:W1:Y:S02]  /*1150*/  SYNCS.PHASECHK.TRANS64.TRYWAIT P0, [UR10+0x31840], R9 ;  /* 0x03184009ff0075a7 */ /* 0x000e64000800110a */
[----:B-12---:R-:W-:Y:S05]  /*1160*/  @!P0 BRA `(.L_x_19) ;  /* 0x0000003000208947 */ /* 0x006fea0003800000 */
.L_x_64:
[----:B------:R-:W-:Y:S01]  /*1170*/  NOP ;  /* 0x0000000000007918 */ /* 0x000fe20000000000 */
[----:B------:R-:W-:Y:S05]  /*1180*/  BRA.U UP0, `(.L_x_20) ;  /* 0x0000000100487547 */ /* 0x000fea000b800000 */
[----:B------:R-:W-:Y:S02]  /*1190*/  ULEA UR22, UR15, UR8, 0x9 ;  /* 0x000000080f167291 */ /* 0x000fe4000f8e48ff */
[----:B------:R-:W-:Y:S02]  /*11a0*/  ULEA UR9, UR15, UR8, 0xa ;  /* 0x000000080f097291 */ /* 0x000fe4000f8e50ff */
[----:B------:R-:W-:Y:S02]  /*11b0*/  UIADD3 UR22, UPT, UPT, UR22, 0x30000, URZ ;  /* 0x0003000016167890 */ /* 0x000fe4000fffe0ff */
[----:B------:R-:W-:Y:S02]  /*11c0*/  UIADD3 UR13, UPT, UPT, UR9, 0x30800, URZ ;  /* 0x00030800090d7890 */ /* 0x000fe4000fffe0ff */
[----:B------:R-:W-:Y:S02]  /*11d0*/  UIADD3 UR9, UPT, UPT, UR9, 0x30a00, URZ ;  /* 0x00030a0009097890 */ /* 0x000fe4000fffe0ff */
[----:B------:R-:W-:Y:S02]  /*11e0*/  USHF.R.U32.HI UR22, URZ, 0x4, UR22 ;  /* 0x00000004ff167899 */ /* 0x000fe40008011616 */
[----:B------:R-:W-:Y:S02]  /*11f0*/  USHF.R.U32.HI UR13, URZ, 0x4, UR13 ;  /* 0x00000004ff0d7899 */ /* 0x000fe4000801160d */
[----:B------:R-:W-:Y:S02]  /*1200*/  USHF.R.U32.HI UR9, URZ, 0x4, UR9 ;  /* 0x00000004ff097899 */ /* 0x000fe40008011609 */
[----:B------:R-:W-:Y:S02]  /*1210*/  ULOP3.LUT UR18, UR22, 0x3fe0, URZ, 0xc0, !UPT ;  /* 0x00003fe016127892 */ /* 0x000fe4000f8ec0ff */
[----:B------:R-:W-:Y:S02]  /*1220*/  ULOP3.LUT UR20, UR13, 0x3fc0, URZ, 0xc0, !UPT ;  /* 0x00003fc00d147892 */ /* 0x000fe4000f8ec0ff */
[----:B------:R-:W-:Y:S01]  /*1230*/  ULOP3.LUT UR22, UR9, 0x3fe0, URZ, 0xc0, !UPT ;  /* 0x00003fe009167892 */ /* 0x000fe2000f8ec0ff */
[----:B------:R-:W-:Y:S01]  /*1240*/  UMOV UR19, 0x4008 ;  /* 0x0000400800137882 */ /* 0x000fe20000000000 */
[----:B------:R-:W-:Y:S01]  /*1250*/  UMOV UR21, 0x4008 ;  /* 0x0000400800157882 */ /* 0x000fe20000000000 */
[----:B------:R-:W-:Y:S02]  /*1260*/  UMOV UR23, 0x4008 ;  /* 0x0000400800177882 */ /* 0x000fe40000000000 */
[----:B------:R2:W-:Y:S02]  /*1270*/  UTCCP.T.S.4x32dp128bit tmem[0x1c0], gdesc[UR18] ;  /* 0x0001c012ff0079e7 */ /* 0x0005e40009100000 */
[----:B------:R2:W-:Y:S02]  /*1280*/  UTCCP.T.S.4x32dp128bit tmem[0x1c4], gdesc[UR20] ;  /* 0x0001c414ff0079e7 */ /* 0x0005e40009100000 */
[----:B------:R2:W-:Y:S01]  /*1290*/  UTCCP.T.S.4x32dp128bit tmem[0x1c8], gdesc[UR22] ;  /* 0x0001c816ff0079e7 */ /* 0x0005e20009100000 */
[----:B------:R-:W-:Y:S02]  /*12a0*/  NOP ;  /* 0x0000000000007918 */ /* 0x000fe40000000000 */
.L_x_20:
[----:B------:R-:W-:Y:S01]  /*12b0*/  UISETP.NE.AND UP0, UPT, UR15, 0x3, UPT ;  /* 0x000000030f00788c */ /* 0x000fe2000bf05270 */
[----:B-1----:R-:W1:Y:S01]  /*12c0*/  SHFL.IDX PT, R2, R7, R0, 0x1f ;  /* 0x00001f0007027589 */ /* 0x002e6200000e0000 */
[----:B------:R-:W-:Y:S01]  /*12d0*/  UIADD3 UR9, UPT, UPT, UR15, 0x1, URZ ;  /* 0x000000010f097890 */ /* 0x000fe2000fffe0ff */
[----:B------:R-:W-:Y:S03]  /*12e0*/  NOP ;  /* 0x0000000000007918 */ /* 0x000fe60000000000 */
[----:B------:R-:W-:Y:S03]  /*12f0*/  USEL UR9, UR9, URZ, UP0 ;  /* 0x000000ff09097287 */ /* 0x000fe60008000000 */
[----:B------:R3:W4:Y:S01]  /*1300*/  SHFL.IDX PT, R6, R5, R0, 0x1f ;  /* 0x00001f0005067589 */ /* 0x00072200000e0000 */
[----:B------:R-:W-:Y:S02]  /*1310*/  USHF.L.U32 UR15, UR14, 0x4, URZ ;  /* 0x000000040e0f7899 */ /* 0x000fe400080006ff */
[----:B------:R-:W-:Y:S02]  /*1320*/  ULEA UR13, UR9, UR8, 0x3 ;  /* 0x00000008090d7291 */ /* 0x000fe4000f8e18ff */
[----:B------:R-:W-:Y:S01]  /*1330*/  ULEA UR14, UR14, 0x8b8, 0xd ;  /* 0x000008b80e0e7891 */ /* 0x000fe2000f8e68ff */
[----:B------:R-:W-:Y:S01]  /*1340*/  ISETP.NE.AND P0, PT, RZ, UR9, PT ;  /* 0x00000009ff007c0c */ /* 0x000fe2000bf05270 */
[----:B------:R-:W-:Y:S02]  /*1350*/  UISETP.NE.AND UP0, UPT, UR16, URZ, UPT ;  /* 0x000000ff1000728c */ /* 0x000fe4000bf05270 */
[----:B------:R-:W-:Y:S01]  /*1360*/  UPRMT UR15, UR15, 0x5410, UR14 ;  /* 0x000054100f0f7896 */ /* 0x000fe2000800000e */
[----:B------:R-:W-:Y:S01]  /*1370*/  SEL R11, RZ, 0x1, P0 ;  /* 0x00000001ff0b7807 */ /* 0x000fe20000000000 */
[----:B------:R-:W-:Y:S01]  /*1380*/  UIADD3 UR10, UPT, UPT, UR10, 0x31820, URZ ;  /* 0x000318200a0a7890 */ /* 0x000fe2000fffe0ff */
[----:B------:R-:W-:Y:S02]  /*1390*/  UMOV UR14, URZ ;  /* 0x000000ff000e7c82 */ /* 0x000fe40008000000 */
[----:B------:R-:W-:Y:S01]  /*13a0*/  LOP3.LUT R4, R4, R11, RZ, 0x3c, !PT ;  /* 0x0000000b04047212 */ /* 0x000fe200078e3cff */
[----:B--2---:R-:W-:Y:S01]  /*13b0*/  UMOV UR21, 0x40004040 ;  /* 0x4000404000157882 */ /* 0x004fe20000000000 */
[----:B------:R-:W-:Y:S01]  /*13c0*/  UMOV UR19, 0x40004040 ;  /* 0x4000404000137882 */ /* 0x000fe20000000000 */
[----:B------:R-:W-:Y:S01]  /*13d0*/  UMOV UR25, 0x40004040 ;  /* 0x4000404000197882 */ /* 0x000fe20000000000 */
[----:B------:R-:W-:Y:S01]  /*13e0*/  UMOV UR23, 0x40004040 ;  /* 0x4000404000177882 */ /* 0x000fe20000000000 */
[----:B------:R-:W-:Y:S01]  /*13f0*/  IMAD.U32 R9, R4, -0x80000000, RZ ;  /* 0x8000000004097824 */ /* 0x000fe200078e00ff */
[----:B------:R-:W-:Y:S01]  /*1400*/  UMOV UR29, 0x40004040 ;  /* 0x40004040001d7882 */ /* 0x000fe20000000000 */
[----:B------:R-:W-:Y:S01]  /*1410*/  UMOV UR27, 0x40004040 ;  /* 0x40004040001b7882 */ /* 0x000fe20000000000 */
[----:B------:R-:W-:Y:S01]  /*1420*/  UMOV UR33, 0x40004040 ;  /* 0x4000404000217882 */ /* 0x000fe20000000000 */
[----:B------:R-:W-:Y:S01]  /*1430*/  UMOV UR31, 0x40004040 ;  /* 0x40004040001f7882 */ /* 0x000fe20000000000 */
[----:B-1----:R-:W-:Y:S01]  /*1440*/  R2UR UR20, R2 ;  /* 0x00000000021472ca */ /* 0x002fe200000e0000 */
[----:B---3--:R-:W-:Y:S01]  /*1450*/  IMAD.U32 R0, RZ, RZ, UR9 ;  /* 0x00000009ff007e24 */ /* 0x008fe2000f8e00ff */
[----:B----4-:R-:W-:Y:S11]  /*1460*/  R2UR UR18, R6 ;  /* 0x00000000061272ca */ /* 0x010ff600000e0000 */
[----:B------:R-:W-:Y:S02]  /*1470*/  UIADD3 UR24, UPT, UPT, UR20, 0x2, URZ ;  /* 0x0000000214187890 */ /* 0x000fe4000fffe0ff */
[----:B------:R-:W-:Y:S01]  /*1480*/  UIADD3 UR22, UPT, UPT, UR18, 0x2, URZ ;  /* 0x0000000212167890 */ /* 0x000fe2000fffe0ff */
[----:B------:R1:W-:Y:S01]  /*1490*/  UTCQMMA gdesc[UR20], gdesc[UR18], tmem[UR12], tmem[UR14], idesc[UR15], tmem[UR6], UP0 ;  /* 0x00060e1214007dea */ /* 0x0003e2000800030c */
[----:B------:R-:W-:Y:S02]  /*14a0*/  UIADD3 UR28, UPT, UPT, UR20, 0x4, URZ ;  /* 0x00000004141c7890 */ /* 0x000fe4000fffe0ff */
[----:B------:R-:W-:Y:S02]  /*14b0*/  UIADD3 UR26, UPT, UPT, UR18, 0x4, URZ ;  /* 0x00000004121a7890 */ /* 0x000fe4000fffe0ff */
[----:B------:R-:W-:Y:S02]  /*14c0*/  UIADD3 UR32, UPT, UPT, UR20, 0x6, URZ ;  /* 0x0000000614207890 */ /* 0x000fe4000fffe0ff */
[----:B------:R-:W-:Y:S01]  /*14d0*/  UIADD3 UR30, UPT, UPT, UR18, 0x6, URZ ;  /* 0x00000006121e7890 */ /* 0x000fe2000fffe0ff */
[----:B------:R1:W-:Y:S04]  /*14e0*/  UTCQMMA gdesc[UR24], gdesc[UR22], tmem[UR12], tmem[UR14], idesc[UR15], tmem[UR6], UPT ;  /* 0x00060e1618007dea */ /* 0x0003e8000b80030c */
[----:B------:R1:W-:Y:S04]  /*14f0*/  UTCQMMA gdesc[UR28], gdesc[UR26], tmem[UR12], tmem[UR14], idesc[UR15], tmem[UR6], UPT ;  /* 0x00060e1a1c007dea */ /* 0x0003e8000b80030c */
[----:B------:R1:W-:Y:S01]  /*1500*/  UTCQMMA gdesc[UR32], gdesc[UR30], tmem[UR12], tmem[UR14], idesc[UR15], tmem[UR6], UPT ;  /* 0x00060e1e20007dea */ /* 0x0003e2000b80030c */
[----:B------:R1:W-:Y:S01]  /*1510*/  UTCBAR [UR10], URZ ;  /* 0x000000ff0a0073e9 */ /* 0x0003e200080000ff */
[----:B------:R-:W2:Y:S02]  /*1520*/  SYNCS.PHASECHK.TRANS64.TRYWAIT P0, [UR13+0x31840], R9 ;  /* 0x03184009ff0075a7 */ /* 0x000ea4000800110d */
[----:B-12---:R-:W-:Y:S05]  /*1530*/  @!P0 BRA `(.L_x_21) ;  /* 0x0000002c00488947 */ /* 0x006fea0003800000 */
.L_x_66:
[----:B------:R-:W-:Y:S01]  /*1540*/  UIADD3 UR10, UPT, UPT, UR16, 0x1, URZ ;  /* 0x00000001100a7890 */ /* 0x000fe2000fffe0ff */
[----:B-1----:R-:W1:Y:S01]  /*1550*/  SHFL.IDX PT, R2, R7, R0, 0x1f ;  /* 0x00001f0007027589 */ /* 0x002e6200000e0000 */
[----:B------:R-:W-:Y:S02]  /*1560*/  UIADD3 UR13, UPT, UPT, UR13, 0x31820, URZ ;  /* 0x000318200d0d7890 */ /* 0x000fe4000fffe0ff */
[----:B------:R-:W-:Y:S05]  /*1570*/  USHF.L.U32 UR14, UR10, 0xd, URZ ;  /* 0x0000000d0a0e7899 */ /* 0x000fea00080006ff */
[----:B------:R-:W2:Y:S01]  /*1580*/  SHFL.IDX PT, R6, R5, R0, 0x1f ;  /* 0x00001f0005067589 */ /* 0x000ea200000e0000 */
[----:B------:R-:W-:Y:S01]  /*1590*/  USHF.L.U32 UR15, UR10, 0x4, URZ ;  /* 0x000000040a0f7899 */ /* 0x000fe200080006ff */
[----:B------:R-:W-:Y:S01]  /*15a0*/  NOP ;  /* 0x0000000000007918 */ /* 0x000fe20000000000 */
[----:B------:R-:W-:Y:S01]  /*15b0*/  ULOP3.LUT UR14, UR14, 0x6000, URZ, 0xc0, !UPT ;  /* 0x000060000e0e7892 */ /* 0x000fe2000f8ec0ff */
[----:B------:R-:W-:Y:S01]  /*15c0*/  NOP ;  /* 0x0000000000007918 */ /* 0x000fe20000000000 */
[----:B------:R-:W-:Y:S02]  /*15d0*/  ULOP3.LUT UR15, UR15, 0x30, URZ, 0xc0, !UPT ;  /* 0x000000300f0f7892 */ /* 0x000fe4000f8ec0ff */
[----:B------:R-:W-:Y:S02]  /*15e0*/  ULOP3.LUT UR14, UR14, 0x8b8, URZ, 0xfc, !UPT ;  /* 0x000008b80e0e7892 */ /* 0x000fe4000f8efcff */
[----:B------:R-:W-:Y:S02]  /*15f0*/  UISETP.NE.AND UP0, UPT, UR10, 0x37, UPT ;  /* 0x000000370a00788c */ /* 0x000fe4000bf05270 */
[----:B------:R-:W-:Y:S01]  /*1600*/  UPRMT UR15, UR15, 0x5410, UR14 ;  /* 0x000054100f0f7896 */ /* 0x000fe2000800000e */
[----:B------:R-:W-:Y:S02]  /*1610*/  UMOV UR21, 0x40004040 ;  /* 0x4000404000157882 */ /* 0x000fe40000000000 */
[----:B------:R-:W-:Y:S01]  /*1620*/  UMOV UR14, URZ ;  /* 0x000000ff000e7c82 */ /* 0x000fe20008000000 */
[----:B------:R-:W-:Y:S01]  /*1630*/  UMOV UR19, 0x40004040 ;  /* 0x4000404000137882 */ /* 0x000fe20000000000 */
[----:B------:R-:W-:Y:S01]  /*1640*/  UMOV UR25, 0x40004040 ;  /* 0x4000404000197882 */ /* 0x000fe20000000000 */
[----:B------:R-:W-:Y:S01]  /*1650*/  UMOV UR23, 0x40004040 ;  /* 0x4000404000177882 */ /* 0x000fe20000000000 */
[----:B------:R-:W-:Y:S01]  /*1660*/  UMOV UR29, 0x40004040 ;  /* 0x40004040001d7882 */ /* 0x000fe20000000000 */
[----:B-1----:R-:W-:Y:S01]  /*1670*/  R2UR UR20, R2 ;  /* 0x00000000021472ca */ /* 0x002fe200000e0000 */
[----:B------:R-:W-:Y:S01]  /*1680*/  UMOV UR27, 0x40004040 ;  /* 0x40004040001b7882 */ /* 0x000fe20000000000 */
[----:B--2---:R-:W-:Y:S01]  /*1690*/  R2UR UR18, R6 ;  /* 0x00000000061272ca */ /* 0x004fe200000e0000 */
[----:B------:R-:W-:Y:S01]  /*16a0*/  UMOV UR33, 0x40004040 ;  /* 0x4000404000217882 */ /* 0x000fe20000000000 */
[----:B------:R-:W-:Y:S09]  /*16b0*/  UMOV UR31, 0x40004040 ;  /* 0x40004040001f7882 */ /* 0x000ff20000000000 */
[----:B------:R-:W-:Y:S02]  /*16c0*/  UIADD3 UR24, UPT, UPT, UR20, 0x2, URZ ;  /* 0x0000000214187890 */ /* 0x000fe4000fffe0ff */
[----:B------:R-:W-:Y:S01]  /*16d0*/  UIADD3 UR22, UPT, UPT, UR18, 0x2, URZ ;  /* 0x0000000212167890 */ /* 0x000fe2000fffe0ff */
[----:B------:R1:W-:Y:S01]  /*16e0*/  UTCQMMA gdesc[UR20], gdesc[UR18], tmem[UR12], tmem[UR14], idesc[UR15], tmem[UR4], UPT ;  /* 0x00040e1214007dea */ /* 0x0003e2000b80030c */
        /* <DEDUP_REMOVED lines=8> */
[----:B------:R-:W-:Y:S05]  /*1770*/  BRA.U UP0, `(.L_x_22) ;  /* 0x0000000100087547 */ /* 0x000fea000b800000 */
[----:B------:R2:W-:Y:S01]  /*1780*/  UTCBAR [UR11], URZ ;  /* 0x000000ff0b0073e9 */ /* 0x0005e200080000ff */
[----:B------:R-:W-:Y:S01]  /*1790*/  NOP ;  /* 0x0000000000007918 */ /* 0x000fe20000000000 */
.L_x_22:
[----:B------:R-:W-:Y:S02]  /*17a0*/  UISETP.NE.AND UP0, UPT, UR9, 0x3, UPT ;  /* 0x000000030900788c */ /* 0x000fe4000bf05270 */
[----:B------:R-:W-:Y:S02]  /*17b0*/  UIADD3 UR9, UPT, UPT, UR9, 0x1, URZ ;  /* 0x0000000109097890 */ /* 0x000fe4000fffe0ff */
[----:B------:R-:W-:Y:S02]  /*17c0*/  UIADD3 UR16, UPT, UPT, UR16, 0x2, URZ ;  /* 0x0000000210107890 */ /* 0x000fe4000fffe0ff */
[----:B-1----:R-:W-:Y:S02]  /*17d0*/  USEL UR15, UR9, URZ, UP0 ;  /* 0x000000ff090f7287 */ /* 0x002fe40008000000 */
[----:B------:R-:W-:Y:S04]  /*17e0*/  UISETP.NE.AND UP0, UPT, UR16, 0x38, UPT ;  /* 0x000000381000788c */ /* 0x000fe8000bf05270 */
[----:B------:R-:W-:Y:S04]  /*17f0*/  ISETP.NE.AND P0, PT, RZ, UR15, PT ;  /* 0x0000000fff007c0c */ /* 0x000fe8000bf05270 */
[----:B------:R-:W-:Y:S04]  /*1800*/  SEL R9, RZ, 0x1, P0 ;  /* 0x00000001ff097807 */ /* 0x000fe80000000000 */
[----:B------:R-:W-:Y:S01]  /*1810*/  LOP3.LUT R4, R4, R9, RZ, 0x3c, !PT ;  /* 0x0000000904047212 */ /* 0x000fe200078e3cff */
[----:B------:R-:W-:Y:S06]  /*1820*/  BRA.U UP0, `(.L_x_23) ;  /* 0xfffffff900387547 */ /* 0x000fec000b83ffff */
[----:B------:R-:W-:-:S13]  /*1830*/  ISETP.NE.AND P0, PT, R3, UR17, PT ;  /* 0x0000001103007c0c */ /* 0x000fda000bf05270 */
[----:B--2---:R-:W-:Y:S05]  /*1840*/  @!P0 EXIT ;  /* 0x000000000000894d */ /* 0x004fea0003800000 */
[----:B------:R-:W-:Y:S01]  /*1850*/  UIADD3 UR17, UPT, UPT, UR17, 0x1, URZ ;  /* 0x0000000111117890 */ /* 0x000fe2000fffe0ff */
[----:B------:R-:W-:Y:S11]  /*1860*/  BRA `(.L_x_24) ;  /* 0xfffffff400ec7947 */ /* 0x000ff6000383ffff */
.L_x_11:
[----:B------:R-:W-:-:S13]  /*1870*/  ELECT P0, URZ, PT ;  /* 0x0000000000ff782f */ /* 0x000fda0003800000 */
[----:B------:R-:W-:Y:S05]  /*1880*/  @!P0 BRA `(.L_x_13) ;  /* 0x0000000800948947 */ /* 0x000fea0003800000 */
[----:B------:R-:W1:Y:S02]  /*1890*/  S2R R12, SR_CTAID.X ;  /* 0x00000000000c7919 */ /* 0x000e640000002500 */
[----:B-1----:R-:W-:-:S13]  /*18a0*/  ISETP.GE.U32.AND P0, PT, R12, R5, PT ;  /* 0x000000050c00720c */ /* 0x002fda0003f06070 */
[----:B------:R-:W-:Y:S05]  /*18b0*/  @P0 EXIT ;  /* 0x000000000000094d */ /* 0x000fea0003800000 */
[----:B------:R-:W1:Y:S01]  /*18c0*/  LDC.64 R16, c[0x0][0x348] ;  /* 0x0000d200ff107b82 */ /* 0x000e620000000a00 */
[-C--:B------:R-:W-:Y:S01]  /*18d0*/  LOP3.LUT R0, RZ, R12.reuse, RZ, 0x33, !PT ;  /* 0x0000000cff007212 */ /* 0x080fe200078e33ff */
[----:B------:R-:W-:Y:S02]  /*18e0*/  HFMA2 R13, -RZ, RZ, 0, 0 ;  /* 0x00000000ff0d7431 */ /* 0x000fe400000001ff */
[----:B------:R-:W-:Y:S02]  /*18f0*/  IMAD.MOV.U32 R14, RZ, RZ, RZ ;  /* 0x000000ffff0e7224 */ /* 0x000fe400078e00ff */
[----:B------:R-:W-:Y:S02]  /*1900*/  IMAD.IADD R0, R5, 0x1, R0 ;  /* 0x0000000105007824 */ /* 0x000fe400078e0200 */
[----:B------:R-:W2:Y:S02]  /*1910*/  LDC.64 R6, c[0x0][0x358] ;  /* 0x0000d600ff067b82 */ /* 0x000ea40000000a00 */
[----:B------:R-:W-:Y:S01]  /*1920*/  IMAD.HI.U32 R11, R0, 0x1b4e81b5, RZ ;  /* 0x1b4e81b5000b7827 */ /* 0x000fe200078e00ff */
[----:B------:R-:W-:-:S04]  /*1930*/  MOV R0, R12 ;  /* 0x0000000c00007202 */ /* 0x000fc80000000f00 */
[----:B------:R-:W-:-:S07]  /*1940*/  SHF.R.U32.HI R11, RZ, 0x4, R11 ;  /* 0x00000004ff0b7819 */ /* 0x000fce000001160b */
.L_x_30:
[----:B------:R-:W-:Y:S02]  /*1950*/  SHF.R.U32.HI R3, RZ, 0x4, R0 ;  /* 0x00000004ff037819 */ /* 0x000fe40000011600 */
[----:B------:R-:W-:-:S03]  /*1960*/  MOV R4, 0x19d0 ;  /* 0x000019d000047802 */ /* 0x000fc60000000f00 */
[----:B------:R-:W-:-:S04]  /*1970*/  IMAD.HI.U32 R3, R3, 0xd79435f, RZ ;  /* 0x0d79435f03037827 */ /* 0x000fc800078e00ff */
[C---:B------:R-:W-:Y:S02]  /*1980*/  IMAD R35, R3.reuse, -0x10, R20 ;  /* 0xfffffff003237824 */ /* 0x040fe400078e0214 */
[----:B------:R-:W-:-:S03]  /*1990*/  IMAD R0, R3, -0x130, R0 ;  /* 0xfffffed003007824 */ /* 0x000fc600078e0200 */
[----:B------:R-:W-:Y:S02]  /*19a0*/  VIMNMX.U32 R35, PT, PT, R35, 0x10, PT ;  /* 0x0000001023237848 */ /* 0x000fe40003fe0000 */
[----:B-1----:R-:W-:Y:S02]  /*19b0*/  LOP3.LUT R8, R0, 0xffff, RZ, 0xc0, !PT ;  /* 0x0000ffff00087812 */ /* 0x002fe400078ec0ff */
[----:B-12---:R-:W-:Y:S05]  /*19c0*/  CALL.REL.NOINC `($__internal_3_$__cuda_sm20_div_u16) ;  /* 0x0000002800ec7944 */ /* 0x006fea0003c00000 */
[----:B------:R-:W-:Y:S01]  /*19d0*/  PRMT R35, R35, 0x9910, RZ ;  /* 0x0000991023237816 */ /* 0x000fe200000000ff */
[----:B------:R-:W1:Y:S01]  /*19e0*/  S2R R8, SR_CgaCtaId ;  /* 0x0000000000087919 */ /* 0x000e620000008800 */
[----:B------:R-:W-:Y:S01]  /*19f0*/  PRMT R2, R36, 0x9910, RZ ;  /* 0x0000991024027816 */ /* 0x000fe200000000ff */
[----:B------:R-:W2:Y:S01]  /*1a00*/  LDC.64 R4, c[0x0][0x380] ;  /* 0x0000e000ff047b82 */ /* 0x000ea20000000a00 */
[----:B------:R-:W-:-:S03]  /*1a10*/  MOV R10, 0x100 ;  /* 0x00000100000a7802 */ /* 0x000fc60000000f00 */
[----:B------:R-:W-:-:S04]  /*1a20*/  IMAD R2, R35, R2, RZ ;  /* 0x0000000223027224 */ /* 0x000fc800078e02ff */
[----:B------:R-:W-:-:S05]  /*1a30*/  IMAD.MOV R2, RZ, RZ, -R2 ;  /* 0x000000ffff027224 */ /* 0x000fca00078e0a02 */
[----:B------:R-:W-:-:S05]  /*1a40*/  PRMT R9, R2, 0x7710, RZ ;  /* 0x0000771002097816 */ /* 0x000fca00000000ff */
[----:B------:R-:W-:Y:S01]  /*1a50*/  IMAD.IADD R2, R0, 0x1, R9 ;  /* 0x0000000100027824 */ /* 0x000fe200078e0209 */
[----:B------:R-:W-:Y:S01]  /*1a60*/  LOP3.LUT R9, R36, 0xffff, RZ, 0xc0, !PT ;  /* 0x0000ffff24097812 */ /* 0x000fe200078ec0ff */
[----:B------:R-:W-:-:S03]  /*1a70*/  IMAD.MOV.U32 R0, RZ, RZ, RZ ;  /* 0x000000ffff007224 */ /* 0x000fc600078e00ff */
[----:B------:R-:W-:Y:S01]  /*1a80*/  LOP3.LUT R2, R2, 0xffff, RZ, 0xc0, !PT ;  /* 0x0000ffff02027812 */ /* 0x000fe200078ec0ff */
[----:B------:R-:W-:-:S04]  /*1a90*/  IMAD R9, R9, 0xe0, RZ ;  /* 0x000000e009097824 */ /* 0x000fc800078e02ff */
[----:B------:R-:W-:Y:S01]  /*1aa0*/  IMAD R2, R3, 0x10, R2 ;  /* 0x0000001003027824 */ /* 0x000fe200078e0202 */
[----:B------:R-:W-:-:S04]  /*1ab0*/  MOV R3, 0x400 ;  /* 0x0000040000037802 */ /* 0x000fc80000000f00 */
[----:B------:R-:W-:Y:S02]  /*1ac0*/  SHF.L.U32 R2, R2, 0x7, RZ ;  /* 0x0000000702027819 */ /* 0x000fe400000006ff */
[----:B-1----:R-:W-:-:S03]  /*1ad0*/  LEA R8, R8, R3, 0x18 ;  /* 0x0000000308087211 */ /* 0x002fc600078ec0ff */
[----:B--2---:R-:W-:-:S07]  /*1ae0*/  IMAD.WIDE.U32 R4, R2, 0x4, R4 ;  /* 0x0000000402047825 */ /* 0x004fce00078e0004 */
.L_x_29:
[----:B------:R-:W-:Y:S01]  /*1af0*/  LOP3.LUT R13, R13, 0x1, RZ, 0x3c, !PT ;  /* 0x000000010d0d7812 */ /* 0x000fe200078e3cff */
[----:B------:R-:W-:Y:S05]  /*1b00*/  YIELD ;  /* 0x0000000000007946 */ /* 0x000fea0003800000 */
[----:B------:R-:W-:Y:S04]  /*1b10*/  SHF.L.U32 R3, R13, 0x1f, RZ ;  /* 0x0000001f0d037819 */ /* 0x000fe800000006ff */
[----:B-1----:R-:W1:Y:S02]  /*1b20*/  SYNCS.PHASECHK.TRANS64.TRYWAIT P0, [R8+URZ+0x31820], R3 ;  /* 0x03182003080075a7 */ /* 0x002e6400080011ff */
[----:B-12---:R-:W-:Y:S05]  /*1b30*/  @!P0 BRA `(.L_x_25) ;  /* 0x0000002400e48947 */ /* 0x006fea0003800000 */
.L_x_68:
[----:B------:R-:W2:Y:S01]  /*1b40*/  LDCU.64 UR24, c[0x0][0x348] ;  /* 0x00006900ff1877ac */ /* 0x000ea20008000a00 */
[----:B------:R-:W-:Y:S01]  /*1b50*/  R2UR UR4, R6 ;  /* 0x00000000060472ca */ /* 0x000fe200000e0000 */
[----:B-1----:R-:W-:Y:S01]  /*1b60*/  IMAD.MOV.U32 R19, RZ, RZ, 0xb580 ;  /* 0x0000b580ff137424 */ /* 0x002fe200078e00ff */
[----:B------:R-:W-:Y:S01]  /*1b70*/  R2UR UR5, R7 ;  /* 0x00000000070572ca */ /* 0x000fe200000e0000 */
[----:B------:R-:W-:Y:S01]  /*1b80*/  IMAD.U32 R15, R13, -0x80000000, RZ ;  /* 0x800000000d0f7824 */ /* 0x000fe200078e00ff */
[----:B------:R-:W-:Y:S01]  /*1b90*/  R2UR UR19, R2 ;  /* 0x00000000021372ca */ /* 0x000fe200000e0000 */
[----:B------:R-:W-:Y:S01]  /*1ba0*/  UMOV UR6, 0x0 ;  /* 0x0000000000067882 */ /* 0x000fe20000000000 */
[----:B------:R-:W-:Y:S01]  /*1bb0*/  UMOV UR7, 0x10000000 ;  /* 0x1000000000077882 */ /* 0x000fe20000000000 */
[----:B------:R-:W-:Y:S02]  /*1bc0*/  R2UR UR15, R0 ;  /* 0x00000000000f72ca */ /* 0x000fe400000e0000 */
[----:B------:R-:W-:Y:S02]  /*1bd0*/  R2UR UR22, R9 ;  /* 0x00000000091672ca */ /* 0x000fe400000e0000 */
[C---:B------:R-:W-:Y:S02]  /*1be0*/  IADD3 R22, P0, PT, R16.reuse, 0xc0, RZ ;  /* 0x000000c010167810 */ /* 0x040fe40007f1e0ff */
[----:B------:R-:W-:Y:S02]  /*1bf0*/  IADD3 R24, P1, PT, R16, 0x40, RZ ;  /* 0x0000004010187810 */ /* 0x000fe40007f3e0ff */
[----:B------:R-:W3:Y:S01]  /*1c00*/  LDG.E.CONSTANT R3, desc[UR4][R4.64] ;  /* 0x0000000404037981 */ /* 0x000ee2000c1e9900 */
[----:B------:R-:W-:Y:S01]  /*1c10*/  R2UR UR9, R8 ;  /* 0x00000000080972ca */ /* 0x000fe200000e0000 */
[--C-:B------:R-:W-:Y:S01]  /*1c20*/  IMAD.X R23, RZ, RZ, R17.reuse, P0 ;  /* 0x000000ffff177224 */ /* 0x100fe200000e0611 */
[----:B------:R-:W-:Y:S01]  /*1c30*/  R2UR UR18, R10 ;  /* 0x000000000a1272ca */ /* 0x000fe200000e0000 */
[----:B------:R-:W-:Y:S01]  /*1c40*/  IMAD.X R25, RZ, RZ, R17, P1 ;  /* 0x000000ffff197224 */ /* 0x000fe200008e0611 */
[----:B------:R-:W-:Y:S01]  /*1c50*/  R2UR UR30, R24 ;  /* 0x00000000181e72ca */ /* 0x000fe200000e0000 */
[----:B------:R-:W-:Y:S01]  /*1c60*/  UMOV UR14, UR19 ;  /* 0x00000013000e7c82 */ /* 0x000fe20008000000 */
[----:B------:R-:W-:Y:S02]  /*1c70*/  R2UR UR26, R22 ;  /* 0x00000000161a72ca */ /* 0x000fe400000e0000 */
[----:B------:R-:W-:Y:S02]  /*1c80*/  R2UR UR31, R25 ;  /* 0x00000000191f72ca */ /* 0x000fe400000e0000 */
[----:B------:R-:W-:Y:S03]  /*1c90*/  R2UR UR27, R23 ;  /* 0x00000000171b72ca */ /* 0x000fe600000e0000 */
[----:B------:R-:W-:Y:S02]  /*1ca0*/  UIADD3 UR17, UPT, UPT, UR9, 0x31800, URZ ;  /* 0x0003180009117890 */ /* 0x000fe4000fffe0ff */
[----:B------:R-:W-:Y:S02]  /*1cb0*/  UIADD3 UR18, UPT, UPT, UR18, -0x100, URZ ;  /* 0xffffff0012127890 */ /* 0x000fe4000fffe0ff */
[----:B------:R-:W-:Y:S02]  /*1cc0*/  UIADD3 UR16, UPT, UPT, UR9, 0x4000, URZ ;  /* 0x0000400009107890 */ /* 0x000fe4000fffe0ff */
[----:B------:R-:W-:Y:S02]  /*1cd0*/  UIADD3 UR8, UPT, UPT, UR9, 0x14000, URZ ;  /* 0x0001400009087890 */ /* 0x000fe4000fffe0ff */
[----:B------:R-:W-:Y:S02]  /*1ce0*/  UIADD3 UR12, UPT, UPT, UR9, 0x30000, URZ ;  /* 0x00030000090c7890 */ /* 0x000fe4000fffe0ff */
[----:B------:R-:W-:Y:S01]  /*1cf0*/  UIADD3 UR20, UPT, UPT, UR9, 0x30800, URZ ;  /* 0x0003080009147890 */ /* 0x000fe2000fffe0ff */
[----:B------:R-:W-:Y:S02]  /*1d00*/  UMOV UR10, UR18 ;  /* 0x00000012000a7c82 */ /* 0x000fe40008000000 */
[----:B------:R1:W-:Y:S01]  /*1d10*/  UTMALDG.2D [UR16], [UR30], desc[UR6] ;  /* 0x000006101e0075b4 */ /* 0x0003e20008009000 */
[----:B------:R-:W-:Y:S01]  /*1d20*/  UMOV UR9, UR17 ;  /* 0x0000001100097c82 */ /* 0x000fe20008000000 */
[----:B------:R-:W-:Y:S01]  /*1d30*/  UMOV UR13, UR17 ;  /* 0x00000011000d7c82 */ /* 0x000fe20008000000 */
[----:B------:R-:W-:Y:S01]  /*1d40*/  UMOV UR21, UR17 ;  /* 0x0000001100157c82 */ /* 0x000fe20008000000 */
[C---:B---3--:R-:W-:Y:S01]  /*1d50*/  IMAD.SHL.U32 R18, R3.reuse, 0x1000, RZ ;  /* 0x0000100003127824 */ /* 0x048fe200078e00ff */
[C---:B------:R-:W-:Y:S01]  /*1d60*/  ISETP.GT.AND P0, PT, R3.reuse, RZ, PT ;  /* 0x000000ff0300720c */ /* 0x040fe20003f04270 */
[----:B--2---:R-:W-:Y:S01]  /*1d70*/  UIADD3 UR28, UP2, UPT, UR24, 0x140, URZ ;  /* 0x00000140181c7890 */ /* 0x004fe2000ff5e0ff */
[----:B------:R-:W-:Y:S01]  /*1d80*/  R2UR UR4, R3 ;  /* 0x00000000030472ca */ /* 0x000fe200000e0000 */
[----:B------:R-:W-:Y:S01]  /*1d90*/  UIADD3 UR24, UP1, UPT, UR24, 0x1c0, URZ ;  /* 0x000001c018187890 */ /* 0x000fe2000ff3e0ff */
[----:B------:R-:W-:Y:S01]  /*1da0*/  SEL R18, R18, RZ, P0 ;  /* 0x000000ff12127207 */ /* 0x000fe20000000000 */
[----:B------:R-:W-:Y:S02]  /*1db0*/  UIADD3.X UR29, UPT, UPT, URZ, UR25, URZ, UP2, !UPT ;  /* 0x00000019ff1d7290 */ /* 0x000fe400097fe4ff */
[----:B------:R-:W-:Y:S02]  /*1dc0*/  UIADD3.X UR25, UPT, UPT, URZ, UR25, URZ, UP1, !UPT ;  /* 0x00000019ff197290 */ /* 0x000fe40008ffe4ff */
[----:B------:R-:W-:Y:S05]  /*1dd0*/  IMAD.IADD R18, R9, 0x1, R18 ;  /* 0x0000000109127824 */ /* 0x000fea00078e0212 */
[----:B------:R-:W-:Y:S01]  /*1de0*/  R2UR UR11, R18 ;  /* 0x00000000120b72ca */ /* 0x000fe200000e0000 */
[----:B------:R-:W-:Y:S04]  /*1df0*/  UISETP.LT.AND UP0, UPT, URZ, UR4, UPT ;  /* 0x00000004ff00728c */ /* 0x000fe8000bf01270 */
[----:B------:R-:W-:Y:S04]  /*1e00*/  USEL UR4, URZ, UR4, !UP0 ;  /* 0x00000004ff047287 */ /* 0x000fe8000c000000 */
[----:B------:R-:W-:Y:S04]  /*1e10*/  UIMAD UR23, UR4, 0xe, UR15 ;  /* 0x0000000e041778a4 */ /* 0x000fe8000f8e020f */
[----:B------:R1:W-:Y:S01]  /*1e20*/  UTMALDG.2D [UR8], [UR26], desc[UR6] ;  /* 0x000006081a0075b4 */ /* 0x0003e20008009000 */
[----:B------:R1:W-:Y:S04]  /*1e30*/  UTMALDG.2D [UR12], [UR28], desc[UR6] ;  /* 0x0000060c1c0075b4 */ /* 0x0003e80008009000 */
[----:B------:R1:W-:Y:S01]  /*1e40*/  UTMALDG.2D [UR20], [UR24], desc[UR6] ;  /* 0x00000614180075b4 */ /* 0x0003e20008009000 */
[----:B------:R1:W-:Y:S01]  /*1e50*/  SYNCS.ARRIVE.TRANS64 RZ, [R8+URZ+0x31800], R19 ;  /* 0x0318001308ff79a7 */ /* 0x0003e200080000ff */
[----:B------:R-:W2:Y:S02]  /*1e60*/  SYNCS.PHASECHK.TRANS64.TRYWAIT P0, [R8+URZ+0x31828], R15 ;  /* 0x0318280f080075a7 */ /* 0x000ea400080011ff */
[----:B-12---:R-:W-:Y:S05]  /*1e70*/  @!P0 BRA `(.L_x_26) ;  /* 0x0000002400308947 */ /* 0x006fea0003800000 */
.L_x_70:
[----:B------:R-:W-:Y:S01]  /*1e80*/  R2UR UR4, R8 ;  /* 0x00000000080472ca */ /* 0x000fe200000e0000 */
[----:B------:R-:W-:Y:S01]  /*1e90*/  UMOV UR14, 0x0 ;  /* 0x00000000000e7882 */ /* 0x000fe20000000000 */
[----:B------:R-:W-:Y:S01]  /*1ea0*/  R2UR UR10, R10 ;  /* 0x000000000a0a72ca */ /* 0x000fe200000e0000 */
[----:B------:R-:W-:Y:S01]  /*1eb0*/  UMOV UR15, 0x10000000 ;  /* 0x10000000000f7882 */ /* 0x000fe20000000000 */
[----:B------:R-:W-:Y:S01]  /*1ec0*/  R2UR UR16, R24 ;  /* 0x00000000181072ca */ /* 0x000fe200000e0000 */
[----:B------:R-:W-:Y:S01]  /*1ed0*/  IMAD.MOV.U32 R19, RZ, RZ, 0xb000 ;  /* 0x0000b000ff137424 */ /* 0x000fe200078e00ff */
[----:B------:R-:W-:Y:S02]  /*1ee0*/  R2UR UR17, R25 ;  /* 0x00000000191172ca */ /* 0x000fe400000e0000 */
[----:B------:R-:W-:Y:S02]  /*1ef0*/  R2UR UR11, R2 ;  /* 0x00000000020b72ca */ /* 0x000fe400000e0000 */
[----:B------:R-:W-:Y:S02]  /*1f00*/  R2UR UR12, R22 ;  /* 0x00000000160c72ca */ /* 0x000fe400000e0000 */
[----:B------:R-:W-:Y:S01]  /*1f10*/  R2UR UR13, R23 ;  /* 0x00000000170d72ca */ /* 0x000fe200000e0000 */
[----:B------:R-:W-:Y:S01]  /*1f20*/  UIADD3 UR9, UPT, UPT, UR4, 0x31808, URZ ;  /* 0x0003180804097890 */ /* 0x000fe2000fffe0ff */
[----:B------:R-:W-:Y:S01]  /*1f30*/  R2UR UR7, R18 ;  /* 0x00000000120772ca */ /* 0x000fe200000e0000 */
[----:B------:R-:W-:Y:S02]  /*1f40*/  UIADD3 UR10, UPT, UPT, UR10, -0x80, URZ ;  /* 0xffffff800a0a7890 */ /* 0x000fe4000fffe0ff */
[----:B------:R-:W-:Y:S02]  /*1f50*/  UIADD3 UR8, UPT, UPT, UR4, 0x8000, URZ ;  /* 0x0000800004087890 */ /* 0x000fe4000fffe0ff */
[----:B------:R-:W-:Y:S01]  /*1f60*/  UIADD3 UR4, UPT, UPT, UR4, 0x1b000, URZ ;  /* 0x0001b00004047890 */ /* 0x000fe2000fffe0ff */
[----:B------:R-:W-:Y:S02]  /*1f70*/  UMOV UR5, UR9 ;  /* 0x0000000900057c82 */ /* 0x000fe40008000000 */
[----:B------:R-:W-:Y:S04]  /*1f80*/  UMOV UR6, UR10 ;  /* 0x0000000a00067c82 */ /* 0x000fe80008000000 */
[----:B------:R2:W-:Y:S02]  /*1f90*/  UTMALDG.2D [UR8], [UR16], desc[UR14] ;  /* 0x00000e08100075b4 */ /* 0x0005e40008009000 */
[----:B------:R2:W-:Y:S01]  /*1fa0*/  UTMALDG.2D [UR4], [UR12], desc[UR14] ;  /* 0x00000e040c0075b4 */ /* 0x0005e20008009000 */
[----:B------:R2:W-:Y:S01]  /*1fb0*/  SYNCS.ARRIVE.TRANS64 RZ, [R8+URZ+0x31808], R19 ;  /* 0x0318081308ff79a7 */ /* 0x0005e200080000ff */
[----:B------:R-:W3:Y:S02]  /*1fc0*/  SYNCS.PHASECHK.TRANS64.TRYWAIT P0, [R8+URZ+0x31830], R15 ;  /* 0x0318300f080075a7 */ /* 0x000ee400080011ff */
[----:B--23--:R-:W-:Y:S05]  /*1fd0*/  @!P0 BRA `(.L_x_27) ;  /* 0x0000002000f48947 */ /* 0x00cfea0003800000 */
.L_x_72:
[----:B------:R-:W-:Y:S01]  /*1fe0*/  R2UR UR4, R8 ;  /* 0x00000000080472ca */ /* 0x000fe200000e0000 */
[----:B------:R-:W-:Y:S01]  /*1ff0*/  UMOV UR14, 0x0 ;  /* 0x00000000000e7882 */ /* 0x000fe20000000000 */
[----:B------:R-:W-:Y:S01]  /*2000*/  R2UR UR10, R10 ;  /* 0x000000000a0a72ca */ /* 0x000fe200000e0000 */
[----:B------:R-:W-:Y:S01]  /*2010*/  UMOV UR15, 0x10000000 ;  /* 0x10000000000f7882 */ /* 0x000fe20000000000 */
[----:B------:R-:W-:Y:S01]  /*2020*/  R2UR UR16, R24 ;  /* 0x00000000181072ca */ /* 0x000fe200000e0000 */
[----:B------:R-:W-:Y:S01]  /*2030*/  VIADD R3, R10, 0x80 ;  /* 0x000000800a037836 */ /* 0x000fe20000000000 */
[----:B------:R-:W-:Y:S02]  /*2040*/  R2UR UR17, R25 ;  /* 0x00000000191172ca */ /* 0x000fe400000e0000 */
[----:B------:R-:W-:Y:S02]  /*2050*/  R2UR UR11, R2 ;  /* 0x00000000020b72ca */ /* 0x000fe400000e0000 */
[----:B------:R-:W-:Y:S02]  /*2060*/  R2UR UR12, R22 ;  /* 0x00000000160c72ca */ /* 0x000fe400000e0000 */
[----:B------:R-:W-:Y:S01]  /*2070*/  R2UR UR13, R23 ;  /* 0x00000000170d72ca */ /* 0x000fe200000e0000 */
[----:B------:R-:W-:Y:S01]  /*2080*/  UIADD3 UR9, UPT, UPT, UR4, 0x31810, URZ ;  /* 0x0003181004097890 */ /* 0x000fe2000fffe0ff */
[----:B------:R-:W-:Y:S01]  /*2090*/  R2UR UR7, R18 ;  /* 0x00000000120772ca */ /* 0x000fe200000e0000 */
[----:B------:R-:W-:Y:S02]  /*20a0*/  UIADD3 UR8, UPT, UPT, UR4, 0xc000, URZ ;  /* 0x0000c00004087890 */ /* 0x000fe4000fffe0ff */
[----:B------:R-:W-:Y:S01]  /*20b0*/  UIADD3 UR4, UPT, UPT, UR4, 0x22000, URZ ;  /* 0x0002200004047890 */ /* 0x000fe2000fffe0ff */
[----:B------:R-:W-:Y:S02]  /*20c0*/  UMOV UR6, UR10 ;  /* 0x0000000a00067c82 */ /* 0x000fe40008000000 */
[----:B------:R-:W-:Y:S04]  /*20d0*/  UMOV UR5, UR9 ;  /* 0x0000000900057c82 */ /* 0x000fe80008000000 */
[----:B------:R2:W-:Y:S03]  /*20e0*/  UTMALDG.2D [UR8], [UR16], desc[UR14] ;  /* 0x00000e08100075b4 */ /* 0x0005e60008009000 */
[----:B------:R2:W-:Y:S01]  /*20f0*/  UTMALDG.2D [UR4], [UR12], desc[UR14] ;  /* 0x00000e040c0075b4 */ /* 0x0005e20008009000 */
[----:B------:R2:W-:Y:S01]  /*2100*/  SYNCS.ARRIVE.TRANS64 RZ, [R8+URZ+0x31810], R19 ;  /* 0x0318101308ff79a7 */ /* 0x0005e200080000ff */
[----:B------:R-:W3:Y:S02]  /*2110*/  SYNCS.PHASECHK.TRANS64.TRYWAIT P0, [R8+URZ+0x31838], R15 ;  /* 0x0318380f080075a7 */ /* 0x000ee400080011ff */
[----:B--23--:R-:W-:Y:S05]  /*2120*/  @!P0 BRA `(.L_x_28) ;  /* 0x0000002000bc8947 */ /* 0x00cfea0003800000 */
.L_x_74:
[----:B------:R-:W-:Y:S01]  /*2130*/  R2UR UR4, R8 ;  /* 0x00000000080472ca */ /* 0x000fe200000e0000 */
[----:B------:R-:W-:Y:S01]  /*2140*/  UMOV UR14, 0x0 ;  /* 0x00000000000e7882 */ /* 0x000fe20000000000 */
[----:B------:R-:W-:Y:S01]  /*2150*/  R2UR UR16, R24 ;  /* 0x00000000181072ca */ /* 0x000fe200000e0000 */
[----:B------:R-:W-:Y:S01]  /*2160*/  UMOV UR15, 0x10000000 ;  /* 0x10000000000f7882 */ /* 0x000fe20000000000 */
[----:B------:R-:W-:Y:S01]  /*2170*/  R2UR UR17, R25 ;  /* 0x00000000191172ca */ /* 0x000fe200000e0000 */
[----:B------:R-:W-:Y:S01]  /*2180*/  VIADD R10, R10, 0x200 ;  /* 0x000002000a0a7836 */ /* 0x000fe20000000000 */
[----:B------:R-:W-:Y:S01]  /*2190*/  R2UR UR10, R3 ;  /* 0x00000000030a72ca */ /* 0x000fe200000e0000 */
[----:B------:R-:W-:Y:S01]  /*21a0*/  VIADD R0, R0, 0x1 ;  /* 0x0000000100007836 */ /* 0x000fe20000000000 */
[----:B------:R-:W-:Y:S02]  /*21b0*/  R2UR UR11, R2 ;  /* 0x00000000020b72ca */ /* 0x000fe400000e0000 */
[----:B------:R-:W-:Y:S02]  /*21c0*/  R2UR UR12, R22 ;  /* 0x00000000160c72ca */ /* 0x000fe400000e0000 */
[----:B------:R-:W-:Y:S01]  /*21d0*/  R2UR UR13, R23 ;  /* 0x00000000170d72ca */ /* 0x000fe200000e0000 */
[----:B------:R-:W-:Y:S01]  /*21e0*/  UIADD3 UR9, UPT, UPT, UR4, 0x31818, URZ ;  /* 0x0003181804097890 */ /* 0x000fe2000fffe0ff */
[----:B------:R-:W-:Y:S01]  /*21f0*/  R2UR UR7, R18 ;  /* 0x00000000120772ca */ /* 0x000fe200000e0000 */
[----:B------:R-:W-:Y:S01]  /*2200*/  UIADD3 UR8, UPT, UPT, UR4, 0x10000, URZ ;  /* 0x0001000004087890 */ /* 0x000fe2000fffe0ff */
[----:B------:R-:W-:Y:S01]  /*2210*/  ISETP.NE.AND P0, PT, R10, 0x1d00, PT ;  /* 0x00001d000a00780c */ /* 0x000fe20003f05270 */
[----:B------:R-:W-:Y:S02]  /*2220*/  UIADD3 UR4, UPT, UPT, UR4, 0x29000, URZ ;  /* 0x0002900004047890 */ /* 0x000fe4000fffe0ff */
[----:B------:R-:W-:Y:S01]  /*2230*/  UMOV UR6, UR10 ;  /* 0x0000000a00067c82 */ /* 0x000fe20008000000 */
[----:B------:R-:W-:Y:S04]  /*2240*/  UMOV UR5, UR9 ;  /* 0x0000000900057c82 */ /* 0x000fe80008000000 */
[----:B------:R2:W-:Y:S03]  /*2250*/  UTMALDG.2D [UR8], [UR16], desc[UR14] ;  /* 0x00000e08100075b4 */ /* 0x0005e60008009000 */
[----:B------:R2:W-:Y:S01]  /*2260*/  UTMALDG.2D [UR4], [UR12], desc[UR14] ;  /* 0x00000e040c0075b4 */ /* 0x0005e20008009000 */
[----:B------:R2:W-:Y:S01]  /*2270*/  SYNCS.ARRIVE.TRANS64 RZ, [R8+URZ+0x31818], R19 ;  /* 0x0318181308ff79a7 */ /* 0x0005e200080000ff */
[----:B------:R-:W-:Y:S05]  /*2280*/  @P0 BRA `(.L_x_29) ;  /* 0xfffffff800180947 */ /* 0x000fea000383ffff */
[----:B------:R-:W-:-:S13]  /*2290*/  ISETP.NE.AND P0, PT, R14, R11, PT ;  /* 0x0000000b0e00720c */ /* 0x000fda0003f05270 */
[----:B--2---:R-:W-:Y:S05]  /*22a0*/  @!P0 EXIT ;  /* 0x000000000000894d */ /* 0x004fea0003800000 */
[----:B------:R-:W-:-:S05]  /*22b0*/  IADD3 R14, PT, PT, R14, 0x1, RZ ;  /* 0x000000010e0e7810 */ /* 0x000fca0007ffe0ff */
[----:B------:R-:W-:Y:S01]  /*22c0*/  IMAD R0, R14, 0x96, R12 ;  /* 0x000000960e007824 */ /* 0x000fe200078e020c */
[----:B------:R-:W-:Y:S06]  /*22d0*/  BRA `(.L_x_30) ;  /* 0xfffffff4009c7947 */ /* 0x000fec000383ffff */
.L_x_13:
[----:B------:R-:W-:-:S04]  /*22e0*/  LOP3.LUT R0, R3, 0xfffffffc, RZ, 0xc0, !PT ;  /* 0xfffffffc03007812 */ /* 0x000fc800078ec0ff */
[----:B------:R-:W-:-:S13]  /*22f0*/  ISETP.NE.AND P0, PT, R0, 0x4, PT ;  /* 0x000000040000780c */ /* 0x000fda0003f05270 */
[----:B-1----:R-:W-:Y:S05]  /*2300*/  @P0 EXIT ;  /* 0x000000000000094d */ /* 0x002fea0003800000 */
[----:B------:R-:W1:Y:S01]  /*2310*/  S2R R0, SR_CgaCtaId ;  /* 0x0000000000007919 */ /* 0x000e620000008800 */
[----:B------:R-:W-:-:S04]  /*2320*/  MOV R7, 0x400 ;  /* 0x0000040000077802 */ /* 0x000fc80000000f00 */
[----:B-1----:R-:W-:-:S05]  /*2330*/  LEA R0, R0, R7, 0x18 ;  /* 0x0000000700007211 */ /* 0x002fca00078ec0ff */
[----:B------:R-:W1:Y:S02]  /*2340*/  LDS R2, [R0+0x31880] ;  /* 0x0318800000027984 */ /* 0x000e640000000800 */
[----:B-1----:R-:W-:-:S13]  /*2350*/  ISETP.NE.AND P0, PT, R2, RZ, PT ;  /* 0x000000ff0200720c */ /* 0x002fda0003f05270 */
[----:B------:R-:W-:Y:S05]  /*2360*/  @!P0 BRA `(.L_x_31) ;  /* 0x0000000000048947 */ /* 0x000fea0003800000 */
[----:B------:R-:W-:Y:S05]  /*2370*/  BPT.TRAP 0x1 ;  /* 0x000000040000795c */ /* 0x000fea0000300000 */
.L_x_31:
[----:B------:R-:W1:Y:S01]  /*2380*/  S2UR UR4, SR_CTAID.X ;  /* 0x00000000000479c3 */ /* 0x000e620000002500 */
[----:B------:R-:W-:Y:S02]  /*2390*/  IADD3 R3, PT, PT, R3, -0x4, RZ ;  /* 0xfffffffc03037810 */ /* 0x000fe40007ffe0ff */
[----:B-1----:R-:W-:-:S13]  /*23a0*/  ISETP.LE.U32.AND P0, PT, R5, UR4, PT ;  /* 0x0000000405007c0c */ /* 0x002fda000bf03070 */
[----:B------:R-:W-:Y:S05]  /*23b0*/  @P0 BRA `(.L_x_32) ;  /* 0x0000001800d00947 */ /* 0x000fea0003800000 */
[----:B------:R-:W-:Y:S02]  /*23c0*/  IMAD.U32 R31, RZ, RZ, UR4 ;  /* 0x00000004ff1f7e24 */ /* 0x000fe4000f8e00ff */
[----:B------:R-:W-:Y:S02]  /*23d0*/  IMAD.SHL.U32 R21, R21, 0x4, RZ ;  /* 0x0000000415157824 */ /* 0x000fe400078e00ff */
[----:B------:R-:W-:Y:S01]  /*23e0*/  IMAD.SHL.U32 R30, R3, 0x800, RZ ;  /* 0x00000800031e7824 */ /* 0x000fe200078e00ff */
[----:B------:R-:W-:Y:S01]  /*23f0*/  LOP3.LUT R22, RZ, R31, RZ, 0x33, !PT ;  /* 0x0000001fff167212 */ /* 0x000fe200078e33ff */
[C---:B------:R-:W-:Y:S01]  /*2400*/  VIADD R27, R21.reuse, 0x1 ;  /* 0x00000001151b7836 */ /* 0x040fe20000000000 */
[--C-:B------:R-:W-:Y:S01]  /*2410*/  SHF.R.U32.HI R29, RZ, 0x3, R21.reuse ;  /* 0x00000003ff1d7819 */ /* 0x100fe20000011615 */
[----:B------:R-:W-:Y:S01]  /*2420*/  IMAD.MOV.U32 R23, RZ, RZ, RZ ;  /* 0x000000ffff177224 */ /* 0x000fe200078e00ff */
[----:B------:R-:W-:Y:S01]  /*2430*/  IADD3 R25, PT, PT, R21, 0x3, RZ ;  /* 0x0000000315197810 */ /* 0x000fe20007ffe0ff */
[----:B------:R-:W-:Y:S01]  /*2440*/  IMAD.IADD R22, R5, 0x1, R22 ;  /* 0x0000000105167824 */ /* 0x000fe200078e0216 */
[----:B------:R-:W-:Y:S01]  /*2450*/  LOP3.LUT R2, R29, 0x3, RZ, 0xc0, !PT ;  /* 0x000000031d027812 */ /* 0x000fe200078ec0ff */
[----:B------:R-:W-:Y:S01]  /*2460*/  VIADD R5, R21, 0x2 ;  /* 0x0000000215057836 */ /* 0x000fe20000000000 */
[----:B------:R-:W-:Y:S01]  /*2470*/  PRMT R24, R31, 0x7610, R24 ;  /* 0x000076101f187816 */ /* 0x000fe20000000018 */
[----:B------:R-:W-:Y:S01]  /*2480*/  IMAD.HI.U32 R22, R22, 0x1b4e81b5, RZ ;  /* 0x1b4e81b516167827 */ /* 0x000fe200078e00ff */
[----:B------:R-:W-:-:S02]  /*2490*/  LOP3.LUT R28, R2, 0x4, R21, 0xf8, !PT ;  /* 0x00000004021c7812 */ /* 0x000fc400078ef815 */
[C---:B------:R-:W-:Y:S02]  /*24a0*/  LOP3.LUT R27, R2.reuse, 0x5, R27, 0x78, !PT ;  /* 0x00000005021b7812 */ /* 0x040fe400078e781b */
[----:B------:R-:W-:Y:S02]  /*24b0*/  SHF.R.U32.HI R22, RZ, 0x4, R22 ;  /* 0x00000004ff167819 */ /* 0x000fe40000011616 */
[C---:B------:R-:W-:Y:S02]  /*24c0*/  LOP3.LUT R26, R2.reuse, 0x6, R5, 0x78, !PT ;  /* 0x00000006021a7812 */ /* 0x040fe400078e7805 */
[----:B------:R-:W-:Y:S01]  /*24d0*/  LOP3.LUT R25, R2, 0x7, R25, 0x78, !PT ;  /* 0x0000000702197812 */ /* 0x000fe200078e7819 */
[----:B------:R-:W-:Y:S01]  /*24e0*/  IMAD.MOV R22, RZ, RZ, -R22 ;  /* 0x000000ffff167224 */ /* 0x000fe200078e0a16 */
[----:B------:R-:W-:-:S07]  /*24f0*/  MOV R21, 0xffffffff ;  /* 0xffffffff00157802 */ /* 0x000fce0000000f00 */
.L_x_55:
[----:B------:R-:W-:Y:S01]  /*2500*/  VIADD R21, R21, 0x1 ;  /* 0x0000000115157836 */ /* 0x000fe20000000000 */
[----:B------:R-:W-:Y:S05]  /*2510*/  YIELD ;  /* 0x0000000000007946 */ /* 0x000fea0003800000 */
[----:B--2---:R-:W-:Y:S01]  /*2520*/  IMAD.SHL.U32 R5, R21, 0x8, RZ ;  /* 0x0000000815057824 */ /* 0x004fe200078e00ff */
[----:B------:R-:W-:Y:S01]  /*2530*/  SHF.R.U32.HI R7, RZ, 0x1, R21 ;  /* 0x00000001ff077819 */ /* 0x000fe20000011615 */
[----:B------:R-:W-:Y:S01]  /*2540*/  VIADD R22, R22, 0x1 ;  /* 0x0000000116167836 */ /* 0x000fe20000000000 */
[----:B------:R-:W-:Y:S02]  /*2550*/  SHF.R.U32.HI R39, RZ, 0x4, R31 ;  /* 0x00000004ff277819 */ /* 0x000fe4000001161f */
[----:B------:R-:W-:-:S02]  /*2560*/  LOP3.LUT R5, R5, 0x8, RZ, 0xc0, !PT ;  /* 0x0000000805057812 */ /* 0x000fc400078ec0ff */
[----:B------:R-:W-:Y:S01]  /*2570*/  LOP3.LUT R7, R7, 0x1, RZ, 0xc0, !PT ;  /* 0x0000000107077812 */ /* 0x000fe200078ec0ff */
[----:B------:R-:W-:Y:S01]  /*2580*/  IMAD.HI.U32 R39, R39, 0xd79435f, RZ ;  /* 0x0d79435f27277827 */ /* 0x000fe200078e00ff */
[----:B------:R-:W-:Y:S02]  /*2590*/  ISETP.NE.AND P1, PT, R3, RZ, PT ;  /* 0x000000ff0300720c */ /* 0x000fe40003f25270 */
[----:B------:R-:W-:Y:S01]  /*25a0*/  SHF.L.U32 R7, R7, 0x1f, RZ ;  /* 0x0000001f07077819 */ /* 0x000fe200000006ff */
[----:B------:R-:W-:Y:S01]  /*25b0*/  IMAD.IADD R2, R0, 0x1, R5 ;  /* 0x0000000100027824 */ /* 0x000fe200078e0205 */
[C---:B------:R-:W-:Y:S01]  /*25c0*/  PRMT R4, R39.reuse, 0x9910, RZ ;  /* 0x0000991027047816 */ /* 0x040fe200000000ff */
[----:B------:R-:W-:Y:S01]  /*25d0*/  IMAD R35, R39, -0x10, R20 ;  /* 0xfffffff027237824 */ /* 0x000fe200078e0214 */
[----:B------:R-:W-:Y:S01]  /*25e0*/  ISETP.NE.AND P0, PT, R22, 0x1, PT ;  /* 0x000000011600780c */ /* 0x000fe20003f05270 */
[----:B------:R-:W1:Y:S02]  /*25f0*/  SYNCS.PHASECHK.TRANS64.TRYWAIT P2, [R2+URZ+0x31860], R7 ;  /* 0x03186007020075a7 */ /* 0x000e6400080411ff */
[----:B------:R-:W-:-:S05]  /*2600*/  IMAD R4, R4, 0x130, RZ ;  /* 0x0000013004047824 */ /* 0x000fca00078e02ff */
[----:B------:R-:W-:-:S04]  /*2610*/  IADD3 R5, PT, PT, RZ, -R4, RZ ;  /* 0x80000004ff057210 */ /* 0x000fc80007ffe0ff */
[----:B------:R-:W-:Y:S01]  /*2620*/  PRMT R5, R5, 0x7710, RZ ;  /* 0x0000771005057816 */ /* 0x000fe200000000ff */
[----:B-1----:R-:W-:Y:S06]  /*2630*/  @!P2 BRA `(.L_x_33) ;  /* 0x0000001c0094a947 */ /* 0x002fec0003800000 */
.L_x_76:
[----:B------:R-:W-:Y:S01]  /*2640*/  NOP ;  /* 0x0000000000007918 */ /* 0x000fe20000000000 */
[----:B------:R-:W-:Y:S01]  /*2650*/  LOP3.LUT R6, R21, 0x1, RZ, 0xc0, !PT ;  /* 0x0000000115067812 */ /* 0x000fe200078ec0ff */
[----:B------:R-:W-:Y:S01]  /*2660*/  IMAD.IADD R38, R5, 0x1, R24 ;  /* 0x0000000105267824 */ /* 0x000fe200078e0218 */
[----:B------:R-:W-:Y:S01]  /*2670*/  VIMNMX.U32 R35, PT, PT, R35, 0x10, PT ;  /* 0x0000001023237848 */ /* 0x000fe20003fe0000 */
[----:B------:R-:W-:Y:S06]  /*2680*/  @P1 BRA `(.L_x_34) ;  /* 0x0000000000041947 */ /* 0x000fec0003800000 */
[----:B------:R-:W-:-:S04]  /*2690*/  DEPBAR.LE SB0, 0x1 ;  /* 0x000080400000791a */ /* 0x000fc80000000000 */
.L_x_34:
[----:B------:R-:W-:Y:S02]  /*26a0*/  LOP3.LUT R8, R38, 0xffff, RZ, 0xc0, !PT ;  /* 0x0000ffff26087812 */ /* 0x000fe400078ec0ff */
[----:B------:R-:W-:Y:S02]  /*26b0*/  MOV R4, 0x26d0 ;  /* 0x000026d000047802 */ /* 0x000fe40000000f00 */
[----:B-1----:R-:W-:Y:S05]  /*26c0*/  CALL.REL.NOINC `($__internal_3_$__cuda_sm20_div_u16) ;  /* 0x0000001c00ac7944 */ /* 0x002fea0003c00000 */
[----:B------:R-:W-:Y:S05]  /*26d0*/  WARPSYNC.ALL ;  /* 0x0000000000007948 */ /* 0x000fea0003800000 */
[----:B------:R-:W-:Y:S01]  /*26e0*/  NOP ;  /* 0x0000000000007918 */ /* 0x000fe20000000000 */
[----:B------:R-:W-:Y:S02]  /*26f0*/  ISETP.NE.AND P1, PT, R3, RZ, PT ;  /* 0x000000ff0300720c */ /* 0x000fe40003f25270 */
[----:B------:R-:W-:Y:S01]  /*2700*/  R2UR UR7, R6 ;  /* 0x00000000060772ca */ /* 0x000fe200000e0000 */
[----:B------:R-:W-:Y:S01]  /*2710*/  BAR.SYNC.DEFER_BLOCKING 0x8, 0x80 ;  /* 0x0202000000007b1d */ /* 0x000fe20000010000 */
[----:B------:R-:W-:Y:S01]  /*2720*/  IMAD R32, R23, 0x2000, R30 ;  /* 0x0000200017207824 */ /* 0x000fe200078e021e */
[----:B------:R-:W-:-:S03]  /*2730*/  PRMT R40, R36, 0x9910, RZ ;  /* 0x0000991024287816 */ /* 0x000fc600000000ff */
[----:B------:R-:W-:-:S04]  /*2740*/  IMAD R37, R29, 0x80, R32 ;  /* 0x000000801d257824 */ /* 0x000fc800078e0220 */
[----:B------:R-:W-:-:S03]  /*2750*/  IMAD R33, R28, 0x10, R37 ;  /* 0x000000101c217824 */ /* 0x000fc600078e0225 */
[----:B------:R-:W-:-:S09]  /*2760*/  UIMAD UR7, UR7, 0xe0, URZ ;  /* 0x000000e0070778a4 */ /* 0x000fd2000f8e02ff */
[----:B------:R-:W1:Y:S01]  /*2770*/  LDTM.x8 R12, tmem[UR7] ;  /* 0x00000007000c79ee */ /* 0x000e6200081c0000 */
[----:B------:R-:W-:Y:S01]  /*2780*/  NOP ;  /* 0x0000000000007918 */ /* 0x000fe20000000000 */
[----:B-1----:R-:W1:Y:S01]  /*2790*/  LDTM.x8 R4, tmem[UR7+0x8] ;  /* 0x00000807000479ee */ /* 0x002e6200081c0000 */
[----:B------:R-:W-:Y:S02]  /*27a0*/  F2FP.BF16.F32.PACK_AB R12, R13, R12 ;  /* 0x0000000c0d0c723e */ /* 0x000fe400000010ff */
[----:B------:R-:W-:Y:S02]  /*27b0*/  F2FP.BF16.F32.PACK_AB R13, R15, R14 ;  /* 0x0000000e0f0d723e */ /* 0x000fe400000010ff */
[----:B------:R-:W-:Y:S01]  /*27c0*/  F2FP.BF16.F32.PACK_AB R14, R17, R16 ;  /* 0x00000010110e723e */ /* 0x000fe200000010ff */
[C---:B------:R-:W-:Y:S01]  /*27d0*/  IMAD.IADD R16, R0.reuse, 0x1, R33 ;  /* 0x0000000100107824 */ /* 0x040fe200078e0221 */
[----:B------:R-:W-:Y:S02]  /*27e0*/  F2FP.BF16.F32.PACK_AB R15, R19, R18 ;  /* 0x00000012130f723e */ /* 0x000fe400000010ff */
[----:B-1----:R-:W-:Y:S01]  /*27f0*/  F2FP.BF16.F32.PACK_AB R33, R7, R6 ;  /* 0x000000060721723e */ /* 0x002fe200000010ff */
[----:B------:R-:W-:Y:S01]  /*2800*/  IMAD R7, R27, 0x10, R37 ;  /* 0x000000101b077824 */ /* 0x000fe200078e0225 */
[----:B------:R-:W-:Y:S01]  /*2810*/  F2FP.BF16.F32.PACK_AB R32, R5, R4 ;  /* 0x000000040520723e */ /* 0x000fe200000010ff */
[----:B------:R1:W-:Y:S01]  /*2820*/  STS.128 [R16], R12 ;  /* 0x0000000c10007388 */ /* 0x0003e20000000c00 */
[----:B------:R-:W-:Y:S01]  /*2830*/  PRMT R5, R35, 0x9910, RZ ;  /* 0x0000991023057816 */ /* 0x000fe200000000ff */
[----:B------:R-:W-:Y:S01]  /*2840*/  NOP ;  /* 0x0000000000007918 */ /* 0x000fe20000000000 */
[----:B------:R-:W-:Y:S01]  /*2850*/  F2FP.BF16.F32.PACK_AB R34, R9, R8 ;  /* 0x000000080922723e */ /* 0x000fe200000010ff */
[----:B------:R-:W-:Y:S01]  /*2860*/  IMAD.IADD R42, R0, 0x1, R7 ;  /* 0x00000001002a7824 */ /* 0x000fe200078e0207 */
[----:B------:R-:W-:Y:S01]  /*2870*/  F2FP.BF16.F32.PACK_AB R35, R11, R10 ;  /* 0x0000000a0b23723e */ /* 0x000fe200000010ff */
[----:B------:R-:W-:-:S04]  /*2880*/  IMAD R40, R40, R5, RZ ;  /* 0x0000000528287224 */ /* 0x000fc800078e02ff */
[----:B------:R2:W-:Y:S01]  /*2890*/  STS.128 [R42], R32 ;  /* 0x000000202a007388 */ /* 0x0005e20000000c00 */
[----:B------:R-:W-:-:S05]  /*28a0*/  IMAD.MOV R40, RZ, RZ, -R40 ;  /* 0x000000ffff287224 */ /* 0x000fca00078e0a28 */
[----:B------:R-:W-:-:S05]  /*28b0*/  PRMT R41, R40, 0x7710, RZ ;  /* 0x0000771028297816 */ /* 0x000fca00000000ff */
[----:B------:R-:W-:-:S05]  /*28c0*/  IMAD.IADD R38, R38, 0x1, R41 ;  /* 0x0000000126267824 */ /* 0x000fca00078e0229 */
[----:B------:R-:W-:Y:S01]  /*28d0*/  LOP3.LUT R38, R38, 0xffff, RZ, 0xc0, !PT ;  /* 0x0000ffff26267812 */ /* 0x000fe200078ec0ff */
[----:B-1----:R-:W1:Y:S01]  /*28e0*/  LDTM.x8 R12, tmem[UR7+0x10] ;  /* 0x00001007000c79ee */ /* 0x002e6200081c0000 */
[----:B------:R-:W-:Y:S01]  /*28f0*/  NOP ;  /* 0x0000000000007918 */ /* 0x000fe20000000000 */
[----:B-1----:R-:W1:Y:S02]  /*2900*/  LDTM.x8 R4, tmem[UR7+0x18] ;  /* 0x00001807000479ee */ /* 0x002e6400081c0000 */
[----:B------:R-:W-:Y:S01]  /*2910*/  IMAD R39, R39, 0x10, R38 ;  /* 0x0000001027277824 */ /* 0x000fe200078e0226 */
[----:B--2---:R-:W-:-:S03]  /*2920*/  LOP3.LUT R32, R36, 0xffff, RZ, 0xc0, !PT ;  /* 0x0000ffff24207812 */ /* 0x004fc600078ec0ff */
[----:B------:R-:W-:Y:S02]  /*2930*/  IMAD.SHL.U32 R33, R39, 0x80, RZ ;  /* 0x0000008027217824 */ /* 0x000fe400078e00ff */
[----:B------:R-:W-:Y:S01]  /*2940*/  IMAD R32, R32, 0xe0, RZ ;  /* 0x000000e020207824 */ /* 0x000fe200078e02ff */
[----:B------:R-:W-:Y:S02]  /*2950*/  F2FP.BF16.F32.PACK_AB R12, R13, R12 ;  /* 0x0000000c0d0c723e */ /* 0x000fe400000010ff */
[----:B------:R-:W-:Y:S02]  /*2960*/  F2FP.BF16.F32.PACK_AB R13, R15, R14 ;  /* 0x0000000e0f0d723e */ /* 0x000fe400000010ff */
[----:B------:R-:W-:Y:S01]  /*2970*/  F2FP.BF16.F32.PACK_AB R14, R17, R16 ;  /* 0x00000010110e723e */ /* 0x000fe200000010ff */
[--C-:B------:R-:W-:Y:S01]  /*2980*/  IMAD R17, R26, 0x10, R37.reuse ;  /* 0x000000101a117824 */ /* 0x100fe200078e0225 */
[----:B------:R-:W-:Y:S01]  /*2990*/  F2FP.BF16.F32.PACK_AB R15, R19, R18 ;  /* 0x00000012130f723e */ /* 0x000fe200000010ff */
[----:B------:R-:W-:Y:S01]  /*29a0*/  IMAD R37, R25, 0x10, R37 ;  /* 0x0000001019257824 */ /* 0x000fe200078e0225 */
[----:B-1----:R-:W-:Y:S01]  /*29b0*/  F2FP.BF16.F32.PACK_AB R4, R5, R4 ;  /* 0x000000040504723e */ /* 0x002fe200000010ff */
[C---:B------:R-:W-:Y:S01]  /*29c0*/  IMAD.IADD R17, R0.reuse, 0x1, R17 ;  /* 0x0000000100117824 */ /* 0x040fe200078e0211 */
[----:B------:R-:W-:Y:S01]  /*29d0*/  F2FP.BF16.F32.PACK_AB R5, R7, R6 ;  /* 0x000000060705723e */ /* 0x000fe200000010ff */
[----:B------:R-:W-:Y:S01]  /*29e0*/  IMAD.IADD R37, R0, 0x1, R37 ;  /* 0x0000000100257824 */ /* 0x000fe200078e0225 */
[----:B------:R-:W-:-:S02]  /*29f0*/  F2FP.BF16.F32.PACK_AB R6, R9, R8 ;  /* 0x000000080906723e */ /* 0x000fc400000010ff */
[----:B------:R-:W-:Y:S01]  /*2a00*/  F2FP.BF16.F32.PACK_AB R7, R11, R10 ;  /* 0x0000000a0b07723e */ /* 0x000fe200000010ff */
[----:B------:R1:W-:Y:S01]  /*2a10*/  STS.128 [R17], R12 ;  /* 0x0000000c11007388 */ /* 0x0003e20000000c00 */
[----:B------:R-:W-:-:S03]  /*2a20*/  NOP ;  /* 0x0000000000007918 */ /* 0x000fc60000000000 */
[----:B------:R1:W-:Y:S01]  /*2a30*/  STS.128 [R37], R4 ;  /* 0x0000000425007388 */ /* 0x0003e20000000c00 */
[----:B------:R2:W-:Y:S06]  /*2a40*/  MEMBAR.ALL.CTA ;  /* 0x0000000000007992 */ /* 0x0005ec0000008000 */
[----:B--2---:R-:W2:Y:S02]  /*2a50*/  FENCE.VIEW.ASYNC.S ;  /* 0x00000000000073c6 */ /* 0x004ea40000000000 */
[----:B--2---:R-:W-:Y:S06]  /*2a60*/  BAR.SYNC.DEFER_BLOCKING 0x8, 0x80 ;  /* 0x0202000000007b1d */ /* 0x004fec0000010000 */
[----:B------:R-:W-:Y:S05]  /*2a70*/  @P1 BRA `(.L_x_35) ;  /* 0x0000000000381947 */ /* 0x000fea0003800000 */
[----:B------:R-:W-:Y:S01]  /*2a80*/  ELECT P2, URZ, PT ;  /* 0x0000000000ff782f */ /* 0x000fe20003840000 */
[----:B------:R-:W-:-:S12]  /*2a90*/  BSSY.RECONVERGENT B0, `(.L_x_35) ;  /* 0x000000c000007945 */ /* 0x000fd80003800200 */
[----:B------:R-:W-:Y:S05]  /*2aa0*/  @!P2 BRA `(.L_x_36) ;  /* 0x000000000028a947 */ /* 0x000fea0003800000 */
[----:B------:R-:W2:Y:S01]  /*2ab0*/  LDCU.64 UR8, c[0x0][0x348] ;  /* 0x00006900ff0877ac */ /* 0x000ea20008000a00 */
[----:B------:R-:W-:Y:S02]  /*2ac0*/  R2UR UR10, R23 ;  /* 0x00000000170a72ca */ /* 0x000fe400000e0000 */
[----:B------:R-:W-:Y:S02]  /*2ad0*/  R2UR UR4, R0 ;  /* 0x00000000000472ca */ /* 0x000fe400000e0000 */
[----:B------:R-:W-:Y:S02]  /*2ae0*/  R2UR UR5, R32 ;  /* 0x00000000200572ca */ /* 0x000fe400000e0000 */
[----:B------:R-:W-:-:S09]  /*2af0*/  R2UR UR6, R33 ;  /* 0x00000000210672ca */ /* 0x000fd200000e0000 */
[----:B------:R-:W-:Y:S02]  /*2b00*/  ULEA UR4, UR10, UR4, 0xd ;  /* 0x000000040a047291 */ /* 0x000fe4000f8e68ff */
[----:B--2---:R-:W-:-:S04]  /*2b10*/  UIADD3 UR8, UP0, UPT, UR8, 0x240, URZ ;  /* 0x0000024008087890 */ /* 0x004fc8000ff1e0ff */
[----:B------:R-:W-:-:S09]  /*2b20*/  UIADD3.X UR9, UPT, UPT, URZ, UR9, URZ, UP0, !UPT ;  /* 0x00000009ff097290 */ /* 0x000fd200087fe4ff */
[----:B------:R2:W-:Y:S02]  /*2b30*/  UTMASTG.2D [UR4], [UR8] ;  /* 0x00000004080073b5 */ /* 0x0005e40008008000 */
[----:B--2---:R0:W-:Y:S02]  /*2b40*/  UTMACMDFLUSH ;  /* 0x00000000000079b7 */ /* 0x0041e40000000000 */
.L_x_36:
[----:B------:R-:W-:Y:S05]  /*2b50*/  BSYNC.RECONVERGENT B0 ;  /* 0x0000000000007941 */ /* 0x000fea0003800200 */
.L_x_35:
[----:B------:R-:W-:Y:S05]  /*2b60*/  @P1 BRA `(.L_x_37) ;  /* 0x0000000000041947 */ /* 0x000fea0003800000 */
[----:B------:R-:W-:-:S04]  /*2b70*/  DEPBAR.LE SB0, 0x1 ;  /* 0x000080400000791a */ /* 0x000fc80000000000 */
.L_x_37:
[----:B------:R-:W-:Y:S01]  /*2b80*/  BAR.SYNC.DEFER_BLOCKING 0x8, 0x80 ;  /* 0x0202000000007b1d */ /* 0x000fe20000010000 */
[----:B------:R-:W-:-:S04]  /*2b90*/  LOP3.LUT R53, R23, 0x1, RZ, 0xc0, !PT ;  /* 0x0000000117357812 */ /* 0x000fc800078ec0ff */
[----:B------:R-:W-:Y:S01]  /*2ba0*/  LOP3.LUT R23, R53, 0x1, RZ, 0x3c, !PT ;  /* 0x0000000135177812 */ /* 0x000fe200078e3cff */
[----:B-1----:R-:W1:Y:S04]  /*2bb0*/  LDTM.x8 R12, tmem[UR7+0x20] ;  /* 0x00002007000c79ee */ /* 0x002e6800081c0000 */
[C---:B------:R-:W-:Y:S02]  /*2bc0*/  IMAD R34, R23.reuse, 0x2000, R30 ;  /* 0x0000200017227824 */ /* 0x040fe400078e021e */
[----:B------:R-:W-:Y:S02]  /*2bd0*/  IMAD R50, R23, 0x2000, R0 ;  /* 0x0000200017327824 */ /* 0x000fe400078e0200 */
[----:B------:R-:W-:-:S04]  /*2be0*/  IMAD R34, R29, 0x80, R34 ;  /* 0x000000801d227824 */ /* 0x000fc800078e0222 */
[--C-:B------:R-:W-:Y:S02]  /*2bf0*/  IMAD R37, R28, 0x10, R34.reuse ;  /* 0x000000101c257824 */ /* 0x100fe400078e0222 */
[--C-:B------:R-:W-:Y:S02]  /*2c00*/  IMAD R35, R27, 0x10, R34.reuse ;  /* 0x000000101b237824 */ /* 0x100fe400078e0222 */
[C---:B------:R-:W-:Y:S01]  /*2c10*/  IMAD.IADD R37, R0.reuse, 0x1, R37 ;  /* 0x0000000100257824 */ /* 0x040fe200078e0225 */
[----:B------:R-:W-:Y:S01]  /*2c20*/  NOP ;  /* 0x0000000000007918 */ /* 0x000fe20000000000 */
[----:B-1----:R-:W1:Y:S01]  /*2c30*/  LDTM.x8 R4, tmem[UR7+0x28] ;  /* 0x00002807000479ee */ /* 0x002e6200081c0000 */
[----:B------:R-:W-:Y:S02]  /*2c40*/  IMAD.IADD R35, R0, 0x1, R35 ;  /* 0x0000000100237824 */ /* 0x000fe400078e0223 */
[--C-:B------:R-:W-:Y:S02]  /*2c50*/  IMAD R39, R26, 0x10, R34.reuse ;  /* 0x000000101a277824 */ /* 0x100fe400078e0222 */
[----:B------:R-:W-:Y:S01]  /*2c60*/  IMAD R51, R25, 0x10, R34 ;  /* 0x0000001019337824 */ /* 0x000fe200078e0222 */
[----:B------:R-:W-:Y:S01]  /*2c70*/  F2FP.BF16.F32.PACK_AB R44, R13, R12 ;  /* 0x0000000c0d2c723e */ /* 0x000fe200000010ff */
[C---:B------:R-:W-:Y:S01]  /*2c80*/  IMAD.IADD R39, R0.reuse, 0x1, R39 ;  /* 0x0000000100277824 */ /* 0x040fe200078e0227 */
[----:B------:R-:W-:Y:S01]  /*2c90*/  F2FP.BF16.F32.PACK_AB R45, R15, R14 ;  /* 0x0000000e0f2d723e */ /* 0x000fe200000010ff */
[----:B------:R-:W-:Y:S01]  /*2ca0*/  IMAD.IADD R51, R0, 0x1, R51 ;  /* 0x0000000100337824 */ /* 0x000fe200078e0233 */
[----:B------:R-:W-:-:S02]  /*2cb0*/  F2FP.BF16.F32.PACK_AB R46, R17, R16 ;  /* 0x00000010112e723e */ /* 0x000fc400000010ff */
[----:B------:R-:W-:-:S05]  /*2cc0*/  F2FP.BF16.F32.PACK_AB R47, R19, R18 ;  /* 0x00000012132f723e */ /* 0x000fca00000010ff */
[----:B------:R2:W-:Y:S01]  /*2cd0*/  STS.128 [R37], R44 ;  /* 0x0000002c25007388 */ /* 0x0005e20000000c00 */
[----:B------:R-:W-:Y:S01]  /*2ce0*/  NOP ;  /* 0x0000000000007918 */ /* 0x000fe20000000000 */
[----:B-1----:R-:W1:Y:S01]  /*2cf0*/  LDTM.x8 R12, tmem[UR7+0x30] ;  /* 0x00003007000c79ee */ /* 0x002e6200081c0000 */
[----:B------:R-:W-:Y:S02]  /*2d00*/  F2FP.BF16.F32.PACK_AB R40, R5, R4 ;  /* 0x000000040528723e */ /* 0x000fe400000010ff */
[----:B------:R-:W-:Y:S02]  /*2d10*/  F2FP.BF16.F32.PACK_AB R41, R7, R6 ;  /* 0x000000060729723e */ /* 0x000fe400000010ff */
[----:B------:R-:W-:Y:S02]  /*2d20*/  F2FP.BF16.F32.PACK_AB R42, R9, R8 ;  /* 0x00000008092a723e */ /* 0x000fe400000010ff */
        /* <DEDUP_REMOVED lines=10> */
[----:B-1----:R-:W-:Y:S02]  /*2dd0*/  F2FP.BF16.F32.PACK_AB R4, R5, R4 ;  /* 0x000000040504723e */ /* 0x002fe400000010ff */
[----:B------:R-:W-:Y:S02]  /*2de0*/  F2FP.BF16.F32.PACK_AB R5, R7, R6 ;  /* 0x000000060705723e */ /* 0x000fe400000010ff */
[----:B------:R-:W-:Y:S02]  /*2df0*/  F2FP.BF16.F32.PACK_AB R6, R9, R8 ;  /* 0x000000080906723e */ /* 0x000fe400000010ff */
[----:B------:R-:W-:-:S05]  /*2e00*/  F2FP.BF16.F32.PACK_AB R7, R11, R10 ;  /* 0x0000000a0b07723e */ /* 0x000fca00000010ff */
[----:B------:R2:W-:Y:S01]  /*2e10*/  STS.128 [R51], R4 ;  /* 0x0000000433007388 */ /* 0x0005e20000000c00 */
[----:B------:R1:W-:Y:S06]  /*2e20*/  MEMBAR.ALL.CTA ;  /* 0x0000000000007992 */ /* 0x0003ec0000008000 */
[----:B-1----:R-:W1:Y:S02]  /*2e30*/  FENCE.VIEW.ASYNC.S ;  /* 0x00000000000073c6 */ /* 0x002e640000000000 */
[----:B-1----:R-:W-:Y:S06]  /*2e40*/  BAR.SYNC.DEFER_BLOCKING 0x8, 0x80 ;  /* 0x0202000000007b1d */ /* 0x002fec0000010000 */
[----:B------:R-:W-:Y:S05]  /*2e50*/  @P1 BRA `(.L_x_38) ;  /* 0x0000000000381947 */ /* 0x000fea0003800000 */
[----:B------:R-:W-:Y:S01]  /*2e60*/  ELECT P2, URZ, PT ;  /* 0x0000000000ff782f */ /* 0x000fe20003840000 */
[----:B------:R-:W-:-:S12]  /*2e70*/  BSSY.RECONVERGENT B0, `(.L_x_39) ;  /* 0x000000b000007945 */ /* 0x000fd80003800200 */
[----:B------:R-:W-:Y:S05]  /*2e80*/  @!P2 BRA `(.L_x_40) ;  /* 0x000000000024a947 */ /* 0x000fea0003800000 */
[----:B------:R-:W1:Y:S01]  /*2e90*/  LDCU.64 UR8, c[0x0][0x348] ;  /* 0x00006900ff0877ac */ /* 0x000e620008000a00 */
[----:B------:R-:W-:Y:S02]  /*2ea0*/  R2UR UR5, R32 ;  /* 0x00000000200572ca */ /* 0x000fe400000e0000 */
[----:B------:R-:W-:Y:S02]  /*2eb0*/  R2UR UR4, R50 ;  /* 0x00000000320472ca */ /* 0x000fe400000e0000 */
[----:B------:R-:W-:-:S09]  /*2ec0*/  R2UR UR6, R33 ;  /* 0x00000000210672ca */ /* 0x000fd200000e0000 */
[----:B------:R-:W-:Y:S02]  /*2ed0*/  UIADD3 UR5, UPT, UPT, UR5, 0x20, URZ ;  /* 0x0000002005057890 */ /* 0x000fe4000fffe0ff */
[----:B-1----:R-:W-:-:S04]  /*2ee0*/  UIADD3 UR8, UP0, UPT, UR8, 0x240, URZ ;  /* 0x0000024008087890 */ /* 0x002fc8000ff1e0ff */
[----:B------:R-:W-:-:S09]  /*2ef0*/  UIADD3.X UR9, UPT, UPT, URZ, UR9, URZ, UP0, !UPT ;  /* 0x00000009ff097290 */ /* 0x000fd200087fe4ff */
[----:B------:R1:W-:Y:S02]  /*2f00*/  UTMASTG.2D [UR4], [UR8] ;  /* 0x00000004080073b5 */ /* 0x0003e40008008000 */
[----:B-1----:R0:W-:Y:S02]  /*2f10*/  UTMACMDFLUSH ;  /* 0x00000000000079b7 */ /* 0x0021e40000000000 */
.L_x_40:
[----:B------:R-:W-:Y:S05]  /*2f20*/  BSYNC.RECONVERGENT B0 ;  /* 0x0000000000007941 */ /* 0x000fea0003800200 */
.L_x_39:
[----:B------:R-:W-:-:S04]  /*2f30*/  DEPBAR.LE SB0, 0x1 ;  /* 0x000080400000791a */ /* 0x000fc80000000000 */
.L_x_38:
[----:B------:R-:W-:Y:S01]  /*2f40*/  BAR.SYNC.DEFER_BLOCKING 0x8, 0x80 ;  /* 0x0202000000007b1d */ /* 0x000fe20000010000 */
[C---:B------:R-:W-:Y:S02]  /*2f50*/  IMAD R38, R53.reuse, 0x2000, R30 ;  /* 0x0000200035267824 */ /* 0x040fe400078e021e */
[----:B------:R-:W-:Y:S02]  /*2f60*/  IMAD R48, R53, 0x2000, R0 ;  /* 0x0000200035307824 */ /* 0x000fe400078e0200 */
[----:B------:R-:W-:Y:S01]  /*2f70*/  IMAD R38, R29, 0x80, R38 ;  /* 0x000000801d267824 */ /* 0x000fe200078e0226 */
[----:B--2---:R-:W1:Y:S03]  /*2f80*/  LDTM.x8 R12, tmem[UR7+0x40] ;  /* 0x00004007000c79ee */ /* 0x004e6600081c0000 */
[----:B------:R-:W-:-:S04]  /*2f90*/  IMAD R49, R25, 0x10, R38 ;  /* 0x0000001019317824 */ /* 0x000fc800078e0226 */
[----:B------:R-:W-:Y:S01]  /*2fa0*/  IMAD.IADD R49, R0, 0x1, R49 ;  /* 0x0000000100317824 */ /* 0x000fe200078e0231 */
[----:B------:R-:W-:Y:S01]  /*2fb0*/  NOP ;  /* 0x0000000000007918 */ /* 0x000fe20000000000 */
[----:B-1----:R-:W1:Y:S01]  /*2fc0*/  LDTM.x8 R4, tmem[UR7+0x48] ;  /* 0x00004807000479ee */ /* 0x002e6200081c0000 */
[----:B------:R-:W-:Y:S01]  /*2fd0*/  F2FP.BF16.F32.PACK_AB R44, R13, R12 ;  /* 0x0000000c0d2c723e */ /* 0x000fe200000010ff */
[----:B------:R-:W-:Y:S01]  /*2fe0*/  IMAD R13, R28, 0x10, R38 ;  /* 0x000000101c0d7824 */ /* 0x000fe200078e0226 */
[----:B------:R-:W-:Y:S02]  /*2ff0*/  F2FP.BF16.F32.PACK_AB R45, R15, R14 ;  /* 0x0000000e0f2d723e */ /* 0x000fe400000010ff */
[----:B------:R-:W-:Y:S01]  /*3000*/  F2FP.BF16.F32.PACK_AB R46, R17, R16 ;  /* 0x00000010112e723e */ /* 0x000fe200000010ff */
[----:B------:R-:W-:Y:S01]  /*3010*/  IMAD.IADD R36, R0, 0x1, R13 ;  /* 0x0000000100247824 */ /* 0x000fe200078e020d */
[----:B------:R-:W-:-:S05]  /*3020*/  F2FP.BF16.F32.PACK_AB R47, R19, R18 ;  /* 0x00000012132f723e */ /* 0x000fca00000010ff */
[----:B------:R2:W-:Y:S01]  /*3030*/  STS.128 [R36], R44 ;  /* 0x0000002c24007388 */ /* 0x0005e20000000c00 */
        /* <DEDUP_REMOVED lines=11> */
[----:B------:R-:W-:Y:S02]  /*30f0*/  F2FP.BF16.F32.PACK_AB R12, R13, R12 ;  /* 0x0000000c0d0c723e */ /* 0x000fe400000010ff */
[----:B------:R-:W-:Y:S02]  /*3100*/  F2FP.BF16.F32.PACK_AB R13, R15, R14 ;  /* 0x0000000e0f0d723e */ /* 0x000fe400000010ff */
[----:B------:R-:W-:Y:S01]  /*3110*/  F2FP.BF16.F32.PACK_AB R14, R17, R16 ;  /* 0x00000010110e723e */ /* 0x000fe200000010ff */
[----:B------:R-:W-:Y:S01]  /*3120*/  IMAD R17, R26, 0x10, R38 ;  /* 0x000000101a117824 */ /* 0x000fe200078e0226 */
[----:B------:R-:W-:-:S03]  /*3130*/  F2FP.BF16.F32.PACK_AB R15, R19, R18 ;  /* 0x00000012130f723e */ /* 0x000fc600000010ff */
[----:B------:R-:W-:-:S05]  /*3140*/  IMAD.IADD R38, R0, 0x1, R17 ;  /* 0x0000000100267824 */ /* 0x000fca00078e0211 */
        /* <DEDUP_REMOVED lines=23> */
.L_x_43:
[----:B------:R-:W-:Y:S05]  /*32c0*/  BSYNC.RECONVERGENT B0 ;  /* 0x0000000000007941 */ /* 0x000fea0003800200 */
.L_x_42:
[----:B------:R-:W-:-:S04]  /*32d0*/  DEPBAR.LE SB0, 0x1 ;  /* 0x000080400000791a */ /* 0x000fc80000000000 */
.L_x_41:
[----:B------:R-:W-:Y:S06]  /*32e0*/  BAR.SYNC.DEFER_BLOCKING 0x8, 0x80 ;  /* 0x0202000000007b1d */ /* 0x000fec0000010000 */
[----:B--2---:R-:W1:Y:S01]  /*32f0*/  LDTM.x8 R12, tmem[UR7+0x60] ;  /* 0x00006007000c79ee */ /* 0x004e6200081c0000 */
[----:B------:R-:W-:Y:S01]  /*3300*/  NOP ;  /* 0x0000000000007918 */ /* 0x000fe20000000000 */
[----:B-1----:R-:W1:Y:S01]  /*3310*/  LDTM.x8 R4, tmem[UR7+0x68] ;  /* 0x00006807000479ee */ /* 0x002e6200081c0000 */
[----:B------:R-:W-:Y:S02]  /*3320*/  F2FP.BF16.F32.PACK_AB R44, R13, R12 ;  /* 0x0000000c0d2c723e */ /* 0x000fe400000010ff */
[----:B------:R-:W-:-:S02]  /*3330*/  F2FP.BF16.F32.PACK_AB R45, R15, R14 ;  /* 0x0000000e0f2d723e */ /* 0x000fc400000010ff */
        /* <DEDUP_REMOVED lines=39> */
.L_x_46:
[----:B------:R-:W-:Y:S05]  /*35b0*/  BSYNC.RECONVERGENT B0 ;  /* 0x0000000000007941 */ /* 0x000fea0003800200 */
.L_x_45:
[----:B------:R-:W-:-:S04]  /*35c0*/  DEPBAR.LE SB0, 0x1 ;  /* 0x000080400000791a */ /* 0x000fc80000000000 */
.L_x_44:
        /* <DEDUP_REMOVED lines=45> */
.L_x_49:
[----:B------:R-:W-:Y:S05]  /*38a0*/  BSYNC.RECONVERGENT B0 ;  /* 0x0000000000007941 */ /* 0x000fea0003800200 */
.L_x_48:
[----:B------:R-:W-:-:S04]  /*38b0*/  DEPBAR.LE SB0, 0x1 ;  /* 0x000080400000791a */ /* 0x000fc80000000000 */
.L_x_47:
        /* <DEDUP_REMOVED lines=45> */
.L_x_52:
[----:B------:R-:W-:Y:S05]  /*3b90*/  BSYNC.RECONVERGENT B0 ;  /* 0x0000000000007941 */ /* 0x000fea0003800200 */
.L_x_51:
[----:B------:R-:W-:-:S04]  /*3ba0*/  DEPBAR.LE SB0, 0x1 ;  /* 0x000080400000791a */ /* 0x000fc80000000000 */
.L_x_50:
[----:B------:R-:W-:Y:S01]  /*3bb0*/  BAR.SYNC.DEFER_BLOCKING 0x8, 0x80 ;  /* 0x0202000000007b1d */ /* 0x000fe20000010000 */
[----:B------:R-:W-:-:S05]  /*3bc0*/  VIADD R2, R2, 0x31870 ;  /* 0x0003187002027836 */ /* 0x000fca0000000000 */
[----:B------:R-:W-:Y:S01]  /*3bd0*/  PRMT R2, RZ, 0x654, R2 ;  /* 0x00000654ff027816 */ /* 0x000fe20000000002 */
[----:B--2---:R-:W1:Y:S01]  /*3be0*/  LDTM.x8 R12, tmem[UR7+0xc0] ;  /* 0x0000c007000c79ee */ /* 0x004e6200081c0000 */
        /* <DEDUP_REMOVED lines=27> */
[----:B------:R-:W-:Y:S01]  /*3da0*/  NOP ;  /* 0x0000000000007918 */ /* 0x000fe20000000000 */
[----:B------:R2:W-:Y:S01]  /*3db0*/  SYNCS.ARRIVE.TRANS64.RED.A1T0 RZ, [R2+URZ], RZ ;  /* 0x000000ff02ff79a7 */ /* 0x0005e200081004ff */
        /* <DEDUP_REMOVED lines=16> */
.L_x_54:
[----:B------:R-:W-:Y:S05]  /*3ec0*/  BSYNC.RECONVERGENT B0 ;  /* 0x0000000000007941 */ /* 0x000fea0003800200 */
.L_x_53:
[----:B------:R-:W-:Y:S02]  /*3ed0*/  IADD3 R24, PT, PT, R24, 0x96, RZ ;  /* 0x0000009618187810 */ /* 0x000fe40007ffe0ff */
[----:B------:R-:W-:Y:S01]  /*3ee0*/  IADD3 R31, PT, PT, R31, 0x96, RZ ;  /* 0x000000961f1f7810 */ /* 0x000fe20007ffe0ff */
[----:B------:R-:W-:Y:S06]  /*3ef0*/  @P0 BRA `(.L_x_55) ;  /* 0xffffffe400800947 */ /* 0x000fec000383ffff */
.L_x_32:
[----:B------:R-:W-:-:S13]  /*3f00*/  ISETP.NE.AND P0, PT, R3, 0x3, PT ;  /* 0x000000030300780c */ /* 0x000fda0003f05270 */
[----:B------:R-:W-:Y:S05]  /*3f10*/  @P0 EXIT ;  /* 0x000000000000094d */ /* 0x000fea0003800000 */
[----:B------:R-:W-:Y:S05]  /*3f20*/  WARPSYNC.ALL ;  /* 0x0000000000007948 */ /* 0x000fea0003800000 */
[----:B------:R-:W-:Y:S01]  /*3f30*/  NOP ;  /* 0x0000000000007918 */ /* 0x000fe20000000000 */
[----:B------:R-:W1:Y:S01]  /*3f40*/  S2UR UR5, SR_CgaCtaId ;  /* 0x00000000000579c3 */ /* 0x000e620000008800 */
[----:B------:R-:W-:Y:S02]  /*3f50*/  UMOV UR4, 0x50 ;  /* 0x0000005000047882 */ /* 0x000fe40000000000 */
[----:B-1----:R-:W-:-:S09]  /*3f60*/  ULEA UR5, UR5, UR4, 0x18 ;  /* 0x0000000405057291 */ /* 0x002fd2000f8ec0ff */
[----:B--2---:R-:W1:Y:S02]  /*3f70*/  LDS R2, [UR5] ;  /* 0x00000005ff027984 */ /* 0x004e640008000800 */
[----:B-1----:R-:W-:-:S04]  /*3f80*/  LOP3.LUT R0, R2, 0xffff, RZ, 0xc0, !PT ;  /* 0x0000ffff02007812 */ /* 0x002fc800078ec0ff */
[----:B------:R-:W-:-:S13]  /*3f90*/  ISETP.NE.AND P0, PT, R0, 0xffff, PT ;  /* 0x0000ffff0000780c */ /* 0x000fda0003f05270 */
[----:B------:R-:W-:Y:S05]  /*3fa0*/  @P0 BRA `(.L_x_56) ;  /* 0x0000000000480947 */ /* 0x000fea0003800000 */
[----:B------:R-:W-:-:S04]  /*3fb0*/  SHF.R.U32.HI R0, RZ, 0x10, R2 ;  /* 0x00000010ff007819 */ /* 0x000fc80000011602 */
[----:B------:R-:W-:-:S04]  /*3fc0*/  LOP3.LUT R0, R0, 0x1, RZ, 0xc0, !PT ;  /* 0x0000000100007812 */ /* 0x000fc800078ec0ff */
[----:B------:R-:W-:-:S13]  /*3fd0*/  ISETP.NE.AND P0, PT, R0, 0x1, PT ;  /* 0x000000010000780c */ /* 0x000fda0003f05270 */
[----:B------:R-:W-:Y:S05]  /*3fe0*/  @P0 BRA `(.L_x_57) ;  /* 0x00000000002c0947 */ /* 0x000fea0003800000 */
[----:B------:R-:W1:Y:S01]  /*3ff0*/  S2R R0, SR_LANEID ;  /* 0x0000000000007919 */ /* 0x000e620000000000 */
[----:B------:R-:W-:Y:S01]  /*4000*/  IMAD.MOV.U32 R2, RZ, RZ, -0x20000 ;  /* 0xfffe0000ff027424 */ /* 0x000fe200078e00ff */
[----:B------:R-:W-:Y:S02]  /*4010*/  VOTEU.ANY UR6, UPT, PT ;  /* 0x0000000000067886 */ /* 0x000fe400038e0100 */
[----:B------:R-:W-:Y:S01]  /*4020*/  UFLO.U32 UR6, UR6 ;  /* 0x00000006000672bd */ /* 0x000fe200080e0000 */
[----:B------:R-:W2:Y:S05]  /*4030*/  REDUX UR4, R2 ;  /* 0x00000000020473c4 */ /* 0x000eaa0000000000 */
[----:B-1----:R-:W-:-:S02]  /*4040*/  ISETP.EQ.U32.AND P0, PT, R0, UR6, PT ;  /* 0x0000000600007c0c */ /* 0x002fc4000bf02070 */
[----:B--2---:R-:W-:Y:S01]  /*4050*/  MOV R0, UR4 ;  /* 0x0000000400007c02 */ /* 0x004fe20008000f00 */
[----:B------:R-:W-:-:S05]  /*4060*/  UMOV UR4, 0xfffe0000 ;  /* 0xfffe000000047882 */ /* 0x000fca0000000000 */
[----:B------:R1:W-:Y:S05]  /*4070*/  UTCATOMSWS.AND URZ, UR4 ;  /* 0x0000000400ff79e3 */ /* 0x0003ea0008000000 */
[----:B------:R1:W-:Y:S01]  /*4080*/  @P0 ATOMS.AND RZ, [UR5], R0 ;  /* 0x00000000ffff098c */ /* 0x0003e2000a800005 */
[----:B------:R-:W-:Y:S05]  /*4090*/  BRA `(.L_x_58) ;  /* 0x0000000000147947 */ /* 0x000fea0003800000 */
.L_x_57:
[----:B------:R-:W-:Y:S02]  /*40a0*/  MOV R2, 0x40c0 ;  /* 0x000040c000027802 */ /* 0x000fe40000000f00 */
[----:B------:R-:W-:Y:S05]  /*40b0*/  CALL.REL.NOINC `($__internal_0_$__cuda_sm10x_tcgen05_guardrail_trap_col_being_dealloced_not_returned_by_alloc) ;  /* 0x00000004000c7944 */ /* 0x000fea0003c00000 */
[----:B------:R-:W-:Y:S05]  /*40c0*/  BRA `(.L_x_58) ;  /* 0x0000000000087947 */ /* 0x000fea0003800000 */
.L_x_56:
[----:B------:R-:W-:Y:S02]  /*40d0*/  MOV R2, 0x40f0 ;  /* 0x000040f000027802 */ /* 0x000fe40000000f00 */
[----:B------:R-:W-:Y:S05]  /*40e0*/  CALL.REL.NOINC `($__internal_2_$__cuda_sm10x_tcgen05_guardrail_trap_unallocated_columns_being_dealloced) ;  /* 0x0000000400187944 */ /* 0x000fea0003c00000 */
.L_x_58:
[----:B------:R-:W-:Y:S01]  /*40f0*/  NOP ;  /* 0x0000000000007918 */ /* 0x000fe20000000000 */
[----:B-1----:R-:W-:Y:S05]  /*4100*/  EXIT ;  /* 0x000000000000794d */ /* 0x002fea0003800000 */
.L_x_14:
[----:B------:R-:W-:-:S07]  /*4110*/  MOV R4, R5 ;  /* 0x0000000500047202 */ /* 0x000fce0000000f00 */
.L_x_59:
[----:B-1----:R1:W2:Y:S02]  /*4120*/  SYNCS.PHASECHK.TRANS64.TRYWAIT P0, [R2+URZ+0x31800], R5 ;  /* 0x03180005020075a7 */ /* 0x0022a400080011ff */
[----:B--2---:R-:W-:Y:S05]  /*4130*/  @!P0 NANOSLEEP.SYNCS 0x989680 ;  /* 0x009896800000895d */ /* 0x004fea0003900000 */
[----:B------:R-:W2:Y:S02]  /*4140*/  @!P0 SYNCS.PHASECHK.TRANS64 P0, [R2+URZ+0x31800], R5 ;  /* 0x03180005020085a7 */ /* 0x000ea400080010ff */
[----:B--2---:R-:W-:Y:S05]  /*4150*/  @!P0 BRA `(.L_x_59) ;  /* 0xfffffffc00f08947 */ /* 0x004fea000383ffff */
[----:B------:R-:W-:Y:S05]  /*4160*/  BRA `(.L_x_60) ;  /* 0xffffffc800347947 */ /* 0x000fea000383ffff */
.L_x_18:
[----:B------:R-:W-:Y:S02]  /*4170*/  MOV R8, UR10 ;  /* 0x0000000a00087c02 */ /* 0x000fe40008000f00 */
[----:B------:R-:W-:Y:S02]  /*4180*/  MOV R9, UR10 ;  /* 0x0000000a00097c02 */ /* 0x000fe40008000f00 */
[----:B------:R-:W-:-:S07]  /*4190*/  MOV R0, UR9 ;  /* 0x0000000900007c02 */ /* 0x000fce0008000f00 */
.L_x_61:
[----:B-1----:R1:W2:Y:S02]  /*41a0*/  SYNCS.PHASECHK.TRANS64.TRYWAIT P0, [R0+URZ+0x31870], R9 ;  /* 0x03187009000075a7 */ /* 0x0022a400080011ff */
[----:B--2---:R-:W-:Y:S05]  /*41b0*/  @!P0 NANOSLEEP.SYNCS 0x989680 ;  /* 0x009896800000895d */ /* 0x004fea0003900000 */
[----:B------:R-:W2:Y:S02]  /*41c0*/  @!P0 SYNCS.PHASECHK.TRANS64 P0, [R0+URZ+0x31870], R9 ;  /* 0x03187009000085a7 */ /* 0x000ea400080010ff */
[----:B--2---:R-:W-:Y:S05]  /*41d0*/  @!P0 BRA `(.L_x_61) ;  /* 0xfffffffc00f08947 */ /* 0x004fea000383ffff */
[----:B------:R-:W-:Y:S05]  /*41e0*/  BRA `(.L_x_62) ;  /* 0xffffffcc00c07947 */ /* 0x000fea000383ffff */
.L_x_19:
[----:B------:R-:W-:Y:S02]  /*41f0*/  MOV R2, UR10 ;  /* 0x0000000a00027c02 */ /* 0x000fe40008000f00 */
[----:B------:R-:W-:Y:S07]  /*4200*/  MOV R8, R9 ;  /* 0x0000000900087202 */ /* 0x000fee0000000f00 */
.L_x_63:
[----:B-1----:R1:W2:Y:S02]  /*4210*/  SYNCS.PHASECHK.TRANS64.TRYWAIT P0, [R2+URZ+0x31840], R9 ;  /* 0x03184009020075a7 */ /* 0x0022a400080011ff */
[----:B--2---:R-:W-:Y:S05]  /*4220*/  @!P0 NANOSLEEP.SYNCS 0x989680 ;  /* 0x009896800000895d */ /* 0x004fea0003900000 */
[----:B------:R-:W2:Y:S02]  /*4230*/  @!P0 SYNCS.PHASECHK.TRANS64 P0, [R2+URZ+0x31840], R9 ;  /* 0x03184009020085a7 */ /* 0x000ea400080010ff */
[----:B--2---:R-:W-:Y:S05]  /*4240*/  @!P0 BRA `(.L_x_63) ;  /* 0xfffffffc00f08947 */ /* 0x004fea000383ffff */
[----:B------:R-:W-:Y:S05]  /*4250*/  BRA `(.L_x_64) ;  /* 0xffffffcc00c47947 */ /* 0x000fea000383ffff */
.L_x_21:
[----:B------:R-:W-:Y:S02]  /*4260*/  MOV R2, UR13 ;  /* 0x0000000d00027c02 */ /* 0x000fe40008000f00 */
[----:B------:R-:W-:Y:S07]  /*4270*/  MOV R8, R9 ;  /* 0x0000000900087202 */ /* 0x000fee0000000f00 */
.L_x_65:
[----:B-1----:R1:W2:Y:S02]  /*4280*/  SYNCS.PHASECHK.TRANS64.TRYWAIT P0, [R2+URZ+0x31840], R9 ;  /* 0x03184009020075a7 */ /* 0x0022a400080011ff */
[----:B--2---:R-:W-:Y:S05]  /*4290*/  @!P0 NANOSLEEP.SYNCS 0x989680 ;  /* 0x009896800000895d */ /* 0x004fea0003900000 */
[----:B------:R-:W2:Y:S02]  /*42a0*/  @!P0 SYNCS.PHASECHK.TRANS64 P0, [R2+URZ+0x31840], R9 ;  /* 0x03184009020085a7 */ /* 0x000ea400080010ff */
[----:B--2---:R-:W-:Y:S05]  /*42b0*/  @!P0 BRA `(.L_x_65) ;  /* 0xfffffffc00f08947 */ /* 0x004fea000383ffff */
[----:B------:R-:W-:Y:S05]  /*42c0*/  BRA `(.L_x_66) ;  /* 0xffffffd0009c7947 */ /* 0x000fea000383ffff */
.L_x_25:
[----:B------:R-:W-:Y:S04]  /*42d0*/  SHF.L.U32 R18, R13, 0x1f, RZ ;  /* 0x0000001f0d127819 */ /* 0x000fe800000006ff */
[----:B------:R-:W-:Y:S07]  /*42e0*/  MOV R19, R18 ;  /* 0x0000001200137202 */ /* 0x000fee0000000f00 */
.L_x_67:
[----:B-1----:R1:W2:Y:S02]  /*42f0*/  SYNCS.PHASECHK.TRANS64.TRYWAIT P0, [R8+URZ+0x31820], R19 ;  /* 0x03182013080075a7 */ /* 0x0022a400080011ff */
[----:B--2---:R-:W-:Y:S05]  /*4300*/  @!P0 NANOSLEEP.SYNCS 0x989680 ;  /* 0x009896800000895d */ /* 0x004fea0003900000 */
[----:B------:R-:W2:Y:S02]  /*4310*/  @!P0 SYNCS.PHASECHK.TRANS64 P0, [R8+URZ+0x31820], R19 ;  /* 0x03182013080085a7 */ /* 0x000ea400080010ff */
[----:B--2---:R-:W-:Y:S05]  /*4320*/  @!P0 BRA `(.L_x_67) ;  /* 0xfffffffc00f08947 */ /* 0x004fea000383ffff */
[----:B------:R-:W-:Y:S05]  /*4330*/  BRA `(.L_x_68) ;  /* 0xffffffd800007947 */ /* 0x000fea000383ffff */
.L_x_26:
[-C--:B------:R-:W-:Y:S02]  /*4340*/  MOV R26, R15.reuse ;  /* 0x0000000f001a7202 */ /* 0x080fe40000000f00 */
[----:B------:R-:W-:Y:S07]  /*4350*/  MOV R27, R15 ;  /* 0x0000000f001b7202 */ /* 0x000fee0000000f00 */
.L_x_69:
[----:B-1----:R1:W2:Y:S02]  /*4360*/  SYNCS.PHASECHK.TRANS64.TRYWAIT P0, [R8+URZ+0x31828], R27 ;  /* 0x0318281b080075a7 */ /* 0x0022a400080011ff */
[----:B--2---:R-:W-:Y:S05]  /*4370*/  @!P0 NANOSLEEP.SYNCS 0x989680 ;  /* 0x009896800000895d */ /* 0x004fea0003900000 */
[----:B------:R-:W2:Y:S02]  /*4380*/  @!P0 SYNCS.PHASECHK.TRANS64 P0, [R8+URZ+0x31828], R27 ;  /* 0x0318281b080085a7 */ /* 0x000ea400080010ff */
[----:B--2---:R-:W-:Y:S05]  /*4390*/  @!P0 BRA `(.L_x_69) ;  /* 0xfffffffc00f08947 */ /* 0x004fea000383ffff */
[----:B------:R-:W-:Y:S05]  /*43a0*/  BRA `(.L_x_70) ;  /* 0xffffffd800b47947 */ /* 0x000fea000383ffff */
.L_x_27:
[-C--:B------:R-:W-:Y:S02]  /*43b0*/  MOV R26, R15.reuse ;  /* 0x0000000f001a7202 */ /* 0x080fe40000000f00 */
[----:B-1----:R-:W-:Y:S07]  /*43c0*/  MOV R27, R15 ;  /* 0x0000000f001b7202 */ /* 0x002fee0000000f00 */
.L_x_71:
[----:B-1----:R1:W2:Y:S02]  /*43d0*/  SYNCS.PHASECHK.TRANS64.TRYWAIT P0, [R8+URZ+0x31830], R27 ;  /* 0x0318301b080075a7 */ /* 0x0022a400080011ff */
[----:B--2---:R-:W-:Y:S05]  /*43e0*/  @!P0 NANOSLEEP.SYNCS 0x989680 ;  /* 0x009896800000895d */ /* 0x004fea0003900000 */
[----:B------:R-:W2:Y:S02]  /*43f0*/  @!P0 SYNCS.PHASECHK.TRANS64 P0, [R8+URZ+0x31830], R27 ;  /* 0x0318301b080085a7 */ /* 0x000ea400080010ff */
[----:B--2---:R-:W-:Y:S05]  /*4400*/  @!P0 BRA `(.L_x_71) ;  /* 0xfffffffc00f08947 */ /* 0x004fea000383ffff */
[----:B------:R-:W-:Y:S05]  /*4410*/  BRA `(.L_x_72) ;  /* 0xffffffd800f07947 */ /* 0x000fea000383ffff */
.L_x_28:
[-C--:B------:R-:W-:Y:S02]  /*4420*/  MOV R26, R15.reuse ;  /* 0x0000000f001a7202 */ /* 0x080fe40000000f00 */
[----:B-1----:R-:W-:Y:S07]  /*4430*/  MOV R27, R15 ;  /* 0x0000000f001b7202 */ /* 0x002fee0000000f00 */
.L_x_73:
[----:B-1----:R1:W2:Y:S02]  /*4440*/  SYNCS.PHASECHK.TRANS64.TRYWAIT P0, [R8+URZ+0x31838], R27 ;  /* 0x0318381b080075a7 */ /* 0x0022a400080011ff */
[----:B--2---:R-:W-:Y:S05]  /*4450*/  @!P0 NANOSLEEP.SYNCS 0x989680 ;  /* 0x009896800000895d */ /* 0x004fea0003900000 */
[----:B------:R-:W2:Y:S02]  /*4460*/  @!P0 SYNCS.PHASECHK.TRANS64 P0, [R8+URZ+0x31838], R27 ;  /* 0x0318381b080085a7 */ /* 0x000ea400080010ff */
[----:B--2---:R-:W-:Y:S05]  /*4470*/  @!P0 BRA `(.L_x_73) ;  /* 0xfffffffc00f08947 */ /* 0x004fea000383ffff */
[----:B------:R-:W-:Y:S05]  /*4480*/  BRA `(.L_x_74) ;  /* 0xffffffdc00287947 */ /* 0x000fea000383ffff */
.L_x_33:
[----:B------:R-:W-:-:S07]  /*4490*/  MOV R6, R7 ;  /* 0x0000000700067202 */ /* 0x000fce0000000f00 */
.L_x_75:
[----:B-1----:R1:W2:Y:S02]  /*44a0*/  SYNCS.PHASECHK.TRANS64.TRYWAIT P2, [R2+URZ+0x31860], R7 ;  /* 0x03186007020075a7 */ /* 0x0022a400080411ff */
[----:B--2---:R-:W-:Y:S05]  /*44b0*/  @!P2 NANOSLEEP.SYNCS 0x989680 ;  /* 0x009896800000a95d */ /* 0x004fea0003900000 */
[----:B------:R-:W2:Y:S02]  /*44c0*/  @!P2 SYNCS.PHASECHK.TRANS64 P2, [R2+URZ+0x31860], R7 ;  /* 0x031860070200a5a7 */ /* 0x000ea400080410ff */
[----:B--2---:R-:W-:Y:S05]  /*44d0*/  @!P2 BRA `(.L_x_75) ;  /* 0xfffffffc00f0a947 */ /* 0x004fea000383ffff */
[----:B------:R-:W-:Y:S05]  /*44e0*/  BRA `(.L_x_76) ;  /* 0xffffffe000547947 */ /* 0x000fea000383ffff */
        .weak           $__internal_0_$__cuda_sm10x_tcgen05_guardrail_trap_col_being_dealloced_not_returned_by_alloc
        .type           $__internal_0_$__cuda_sm10x_tcgen05_guardrail_trap_col_being_dealloced_not_returned_by_alloc,@function
        .size           $__internal_0_$__cuda_sm10x_tcgen05_guardrail_trap_col_being_dealloced_not_returned_by_alloc,($__internal_1_$__cuda_sm10x_tcgen05_guardrail_trap_phase_invalid_during_alloc - $__internal_0_$__cuda_sm10x_tcgen05_guardrail_trap_col_being_dealloced_not_returned_by_alloc)
$__internal_0_$__cuda_sm10x_tcgen05_guardrail_trap_col_being_dealloced_not_returned_by_alloc:
[----:B------:R-:W-:Y:S05]  /*44f0*/  BPT.TRAP 0x1 ;  /* 0x000000040000795c */ /* 0x000fea0000300000 */
[----:B------:R-:W-:-:S04]  /*4500*/  HFMA2 R3, -RZ, RZ, 0, 0 ;  /* 0x00000000ff037431 */ /* 0x000fc800000001ff */
[----:B------:R-:W-:Y:S05]  /*4510*/  RET.REL.NODEC R2 `(_ZN9deep_gemm24sm100_fp8_gemm_1d1d_implILN4cute4UMMA5MajorE0ELS3_0ELj0ELj4096ELj7168ELj128ELj224ELj128ELj64ELj128ELj128ELj64ELj4ELj128ELj128ELj1ELb0ELj150ELNS_8GemmTypeE1ELb0EN7cutlass10bfloat16_tENS_16EpilogueIdentityEEEvPijjj14CUtensorMap_stS9_S9_S9_S9_) ;  /* 0xffffffb802b87950 */ /* 0x000fea0003c3ffff */
        .weak           $__internal_1_$__cuda_sm10x_tcgen05_guardrail_trap_phase_invalid_during_alloc
        .type           $__internal_1_$__cuda_sm10x_tcgen05_guardrail_trap_phase_invalid_during_alloc,@function
        .size           $__internal_1_$__cuda_sm10x_tcgen05_guardrail_trap_phase_invalid_during_alloc,($__internal_2_$__cuda_sm10x_tcgen05_guardrail_trap_unallocated_columns_being_dealloced - $__internal_1_$__cuda_sm10x_tcgen05_guardrail_trap_phase_invalid_during_alloc)
$__internal_1_$__cuda_sm10x_tcgen05_guardrail_trap_phase_invalid_during_alloc:
[----:B------:R-:W-:Y:S05]  /*4520*/  BPT.TRAP 0x1 ;  /* 0x000000040000795c */ /* 0x000fea0000300000 */
[----:B------:R-:W-:-:S04]  /*4530*/  MOV R5, 0x0 ;  /* 0x0000000000057802 */ /* 0x000fc80000000f00 */
[----:B------:R-:W-:Y:S05]  /*4540*/  RET.REL.NODEC R4 `(_ZN9deep_gemm24sm100_fp8_gemm_1d1d_implILN4cute4UMMA5MajorE0ELS3_0ELj0ELj4096ELj7168ELj128ELj224ELj128ELj64ELj128ELj128ELj64ELj4ELj128ELj128ELj1ELb0ELj150ELNS_8GemmTypeE1ELb0EN7cutlass10bfloat16_tENS_16EpilogueIdentityEEEvPijjj14CUtensorMap_stS9_S9_S9_S9_) ;  /* 0xffffffb804ac7950 */ /* 0x000fea0003c3ffff */
        .weak           $__internal_2_$__cuda_sm10x_tcgen05_guardrail_trap_unallocated_columns_being_dealloced
        .type           $__internal_2_$__cuda_sm10x_tcgen05_guardrail_trap_unallocated_columns_being_dealloced,@function
        .size           $__internal_2_$__cuda_sm10x_tcgen05_guardrail_trap_unallocated_columns_being_dealloced,($__internal_3_$__cuda_sm20_div_u16 - $__internal_2_$__cuda_sm10x_tcgen05_guardrail_trap_unallocated_columns_being_dealloced)
$__internal_2_$__cuda_sm10x_tcgen05_guardrail_trap_unallocated_columns_being_dealloced:
[----:B------:R-:W-:Y:S05]  /*4550*/  BPT.TRAP 0x1 ;  /* 0x000000040000795c */ /* 0x000fea0000300000 */
[----:B------:R-:W-:-:S04]  /*4560*/  HFMA2 R3, -RZ, RZ, 0, 0 ;  /* 0x00000000ff037431 */ /* 0x000fc800000001ff */
[----:B------:R-:W-:Y:S05]  /*4570*/  RET.REL.NODEC R2 `(_ZN9deep_gemm24sm100_fp8_gemm_1d1d_implILN4cute4UMMA5MajorE0ELS3_0ELj0ELj4096ELj7168ELj128ELj224ELj128ELj64ELj128ELj128ELj64ELj4ELj128ELj128ELj1ELb0ELj150ELNS_8GemmTypeE1ELb0EN7cutlass10bfloat16_tENS_16EpilogueIdentityEEEvPijjj14CUtensorMap_stS9_S9_S9_S9_) ;  /* 0xffffffb802a07950 */ /* 0x000fea0003c3ffff */
        .weak           $__internal_3_$__cuda_sm20_div_u16
        .type           $__internal_3_$__cuda_sm20_div_u16,@function
        .size           $__internal_3_$__cuda_sm20_div_u16,(.L_x_81 - $__internal_3_$__cuda_sm20_div_u16)
$__internal_3_$__cuda_sm20_div_u16:
[----:B------:R-:W1:Y:S01]  /*4580*/  I2F.U16 R9, R35 ;  /* 0x0000002300097306 */ /* 0x000e620000101000 */
[----:B------:R-:W-:-:S07]  /*4590*/  IMAD.MOV.U32 R5, RZ, RZ, 0x4b800000 ;  /* 0x4b800000ff057424 */ /* 0x000fce00078e00ff */
[----:B------:R-:W-:Y:S01]  /*45a0*/  I2F.U16.RZ R8, R8 ;  /* 0x0000000800087306 */ /* 0x000fe2000010d000 */
[C---:B-1----:R-:W-:Y:S02]  /*45b0*/  FSETP.GEU.AND P1, PT, |R9|.reuse, 1.175494350822287508e-38, PT ;  /* 0x008000000900780b */ /* 0x042fe40003f2e200 */
[----:B------:R-:W-:Y:S02]  /*45c0*/  FSETP.GT.AND P2, PT, |R9|, 8.50705917302346158658e+37, PT ;  /* 0x7e8000000900780b */ /* 0x000fe40003f44200 */
[----:B------:R-:W-:Y:S02]  /*45d0*/  FSEL R5, R5, 1, !P1 ;  /* 0x3f80000005057808 */ /* 0x000fe40004800000 */
[----:B------:R-:W-:Y:S02]  /*45e0*/  ISETP.NE.U32.AND P1, PT, R35, RZ, PT ;  /* 0x000000ff2300720c */ /* 0x000fe40003f25070 */
[----:B------:R-:W-:-:S05]  /*45f0*/  FSEL R10, R5, 0.25, !P2 ;  /* 0x3e800000050a7808 */ /* 0x000fca0005000000 */
[----:B------:R-:W-:-:S06]  /*4600*/  FMUL R5, R9, R10 ;  /* 0x0000000a09057220 */ /* 0x000fcc0000400000 */
[----:B------:R-:W1:Y:S02]  /*4610*/  MUFU.RCP R5, R5 ;  /* 0x0000000500057308 */ /* 0x000e640000001000 */
[----:B-1----:R-:W-:Y:S01]  /*4620*/  FMUL R9, R10, R5 ;  /* 0x000000050a097220 */ /* 0x002fe20000400000 */
[----:B------:R-:W-:-:S03]  /*4630*/  IMAD.MOV.U32 R5, RZ, RZ, 0x0 ;  /* 0x00000000ff057424 */ /* 0x000fc600078e00ff */
[----:B------:R-:W-:-:S04]  /*4640*/  VIADD R9, R9, 0x2 ;  /* 0x0000000209097836 */ /* 0x000fc80000000000 */
[----:B------:R-:W-:-:S04]  /*4650*/  FMUL.RZ R9, R8, R9 ;  /* 0x0000000908097220 */ /* 0x000fc8000040c000 */
[----:B------:R-:W1:Y:S02]  /*4660*/  F2I.U32.TRUNC.NTZ R36, R9 ;  /* 0x0000000900247305 */ /* 0x000e64000020f000 */
[----:B-1----:R-:W-:Y:S02]  /*4670*/  LOP3.LUT R36, R36, 0xffff, RZ, 0xc0, !PT ;  /* 0x0000ffff24247812 */ /* 0x002fe400078ec0ff */
[----:B------:R-:W-:Y:S01]  /*4680*/  @!P1 MOV R36, 0xffffffff ;  /* 0xffffffff00249802 */ /* 0x000fe20000000f00 */
[----:B------:R-:W-:Y:S06]  /*4690*/  RET.REL.NODEC R4 `(_ZN9deep_gemm24sm100_fp8_gemm_1d1d_implILN4cute4UMMA5MajorE0ELS3_0ELj0ELj4096ELj7168ELj128ELj224ELj128ELj64ELj128ELj128ELj64ELj4ELj128ELj128ELj1ELb0ELj150ELNS_8GemmTypeE1ELb0EN7cutlass10bfloat16_tENS_16EpilogueIdentityEEEvPijjj14CUtensorMap_stS9_S9_S9_S9_) ;  /* 0xffffffb804587950 */ /* 0x000fec0003c3ffff */
.L_x_77:
[----:B------:R-:W-:-:S00]  /*46a0*/  BRA `(.L_x_77) ;  /* 0xfffffffc00fc7947 */ /* 0x000fc0000383ffff */
[----:B------:R-:W-:-:S00]  /*46b0*/  NOP ;  /* 0x0000000000007918 */ /* 0x000fc00000000000 */
        /* <DEDUP_REMOVED lines=12> */
.L_x_81:


//--------------------- .nv.shared._ZN9deep_gemm24sm100_fp8_gemm_1d1d_implILN4cute4UMMA5MajorE0ELS3_0ELj0ELj4096ELj7168ELj128ELj224ELj128ELj64ELj128ELj128ELj64ELj4ELj128ELj128ELj1ELb0ELj150ELNS_8GemmTypeE1ELb0EN7cutlass10bfloat16_tENS_16EpilogueIdentityEEEvPijjj14CUtensorMap_stS9_S9_S9_S9_ --------------------------
	.section	.nv.shared._ZN9deep_gemm24sm100_fp8_gemm_1d1d_implILN4cute4UMMA5MajorE0ELS3_0ELj0ELj4096ELj7168ELj128ELj224ELj128ELj64ELj128ELj128ELj64ELj4ELj128ELj128ELj1ELb0ELj150ELNS_8GemmTypeE1ELb0EN7cutlass10bfloat16_tENS_16EpilogueIdentityEEEvPijjj14CUtensorMap_stS9_S9_S9_S9_,"aw",@nobits
	.sectionflags	@""
	.align	1024
	.zero		1024


//--------------------- .nv.shared.reserved.0     --------------------------
	.section	.nv.shared.reserved.0,"aw",@nobits
	.align	8
	.weak		__nv_reservedSMEM_offset_0_alias
	.size		__nv_reservedSMEM_offset_0_alias, 0, 64
	.other		__nv_reservedSMEM_offset_0_alias,@"STO_CUDA_RESERVED_SHARED STV_DEFAULT"
__nv_reservedSMEM_offset_0_alias:
	.zero		0
.nv.shared.reserved.0:
	.zero		64
	.weak		__nv_reservedSMEM_allocation_phase
	.type		__nv_reservedSMEM_allocation_phase,@object
	.size		__nv_reservedSMEM_allocation_phase,(.L_0 - __nv_reservedSMEM_allocation_phase)
__nv_reservedSMEM_allocation_phase:
	.zero		1
.L_0:
	.zero		7
	.weak		__nv_reservedSMEM_devtool_atexit_pc
	.type		__nv_reservedSMEM_devtool_atexit_pc,@object
	.size		__nv_reservedSMEM_devtool_atexit_pc,(__nv_reservedSMEM_allocation_mask - __nv_reservedSMEM_devtool_atexit_pc)
__nv_reservedSMEM_devtool_atexit_pc:
	.zero		8
	.weak		__nv_reservedSMEM_allocation_mask
	.type		__nv_reservedSMEM_allocation_mask,@object
	.size		__nv_reservedSMEM_allocation_mask,(.L_2 - __nv_reservedSMEM_allocation_mask)
__nv_reservedSMEM_allocation_mask:
	.zero		4
.L_2:


//--------------------- .nv.global                --------------------------
	.section	.nv.global,"aw",@nobits
.nv.global:
	.type		_ZN47_INTERNAL_05fa4751_9_kernel_cu_0002b272_28927704cute1_E,@object
	.size		_ZN47_INTERNAL_05fa4751_9_kernel_cu_0002b272_28927704cute1_E,(_ZN47_INTERNAL_05fa4751_9_kernel_cu_0002b272_28927704cuda3std3__45__cpo6cbeginE - _ZN47_INTERNAL_05fa4751_9_kernel_cu_0002b272_28927704cute1_E)
_ZN47_INTERNAL_05fa4751_9_kernel_cu_0002b272_28927704cute1_E:
	.zero		1
	.type		_ZN47_INTERNAL_05fa4751_9_kernel_cu_0002b272_28927704cuda3std3__45__cpo6cbeginE,@object
	.size		_ZN47_INTERNAL_05fa4751_9_kernel_cu_0002b272_28927704cuda3std3__45__cpo6cbeginE,(_ZN47_INTERNAL_05fa4751_9_kernel_cu_0002b272_28927704cuda3std3__48in_placeE - _ZN47_INTERNAL_05fa4751_9_kernel_cu_0002b272_28927704cuda3std3__45__cpo6cbeginE)
_ZN47_INTERNAL_05fa4751_9_kernel_cu_0002b272_28927704cuda3std3__45__cpo6cbeginE:
	.zero		1
	.type		_ZN47_INTERNAL_05fa4751_9_kernel_cu_0002b272_28927704cuda3std3__48in_placeE,@object
	.size		_ZN47_INTERNAL_05fa4751_9_kernel_cu_0002b272_28927704cuda3std3__48in_placeE,(_ZN47_INTERNAL_05fa4751_9_kernel_cu_0002b272_28927704cuda3std6ranges3__45__cpo9iter_moveE - _ZN47_INTERNAL_05fa4751_9_kernel_cu_0002b272_28927704cuda3std3__48in_placeE)
_ZN47_INTERNAL_05fa4751_9_kernel_cu_0002b272_28927704cuda3std3__48in_placeE:
	.zero		1
	.type		_ZN47_INTERNAL_05fa4751_9_kernel_cu_0002b272_28927704cuda3std6ranges3__45__cpo9iter_moveE,@object
	.size		_ZN47_INTERNAL_05fa4751_9_kernel_cu_0002b272_28927704cuda3std6ranges3__45__cpo9iter_moveE,(_ZN47_INTERNAL_05fa4751_9_kernel_cu_0002b272_28927704cuda3std3__45__cpo5beginE - _ZN47_INTERNAL_05fa4751_9_kernel_cu_0002b272_28927704cuda3std6ranges3__45__cpo9iter_moveE)
_ZN47_INTERNAL_05fa4751_9_kernel_cu_0002b272_28927704cuda3std6ranges3__45__cpo9iter_moveE:
	.zero		1
	.type		_ZN47_INTERNAL_05fa4751_9_kernel_cu_0002b272_28927704cuda3std3__45__cpo5beginE,@object
	.size		_ZN47_INTERNAL_05fa4751_9_kernel_cu_0002b272_28927704cuda3std3__45__cpo5beginE,(_ZN47_INTERNAL_05fa4751_9_kernel_cu_0002b272_28927704cuda3std3__449_GLOBAL__N__05fa4751_9_kernel_cu_0002b272_28927706ignoreE - _ZN47_INTERNAL_05fa4751_9_kernel_cu_0002b272_28927704cuda3std3__45__cpo5beginE)
_ZN47_INTERNAL_05fa4751_9_kernel_cu_0002b272_28927704cuda3std3__45__cpo5beginE:
	.zero		1
	.type		_ZN47_INTERNAL_05fa4751_9_kernel_cu_0002b272_28927704cuda3std3__449_GLOBAL__N__05fa4751_9_kernel_cu_0002b272_28927706ignoreE,@object
	.size		_ZN47_INTERNAL_05fa4751_9_kernel_cu_0002b272_28927704cuda3std3__449_GLOBAL__N__05fa4751_9_kernel_cu_0002b272_28927706ignoreE,(_ZN47_INTERNAL_05fa4751_9_kernel_cu_0002b272_28927704cute7productE - _ZN47_INTERNAL_05fa4751_9_kernel_cu_0002b272_28927704cuda3std3__449_GLOBAL__N__05fa4751_9_kernel_cu_0002b272_28927706ignoreE)
_ZN47_INTERNAL_05fa4751_9_kernel_cu_0002b272_28927704cuda3std3__449_GLOBAL__N__05fa4751_9_kernel_cu_0002b272_28927706ignoreE:
	.zero		1
	.type		_ZN47_INTERNAL_05fa4751_9_kernel_cu_0002b272_28927704cute7productE,@object
	.size		_ZN47_INTERNAL_05fa4751_9_kernel_cu_0002b272_28927704cute7productE,(_ZN47_INTERNAL_05fa4751_9_kernel_cu_0002b272_28927704cuda3std3__45__cpo3endE - _ZN47_INTERNAL_05fa4751_9_kernel_cu_0002b272_28927704cute7productE)
_ZN47_INTERNAL_05fa4751_9_kernel_cu_0002b272_28927704cute7productE:
	.zero		1
	.type		_ZN47_INTERNAL_05fa4751_9_kernel_cu_0002b272_28927704cuda3std3__45__cpo3endE,@object
	.size		_ZN47_INTERNAL_05fa4751_9_kernel_cu_0002b272_28927704cuda3std3__45__cpo3endE,(_ZN47_INTERNAL_05fa4751_9_kernel_cu_0002b272_28927704cuda3std3__419piecewise_constructE - _ZN47_INTERNAL_05fa4751_9_kernel_cu_0002b272_28927704cuda3std3__45__cpo3endE)
_ZN47_INTERNAL_05fa4751_9_kernel_cu_0002b272_28927704cuda3std3__45__cpo3endE:
	.zero		1
	.type		_ZN47_INTERNAL_05fa4751_9_kernel_cu_0002b272_28927704cuda3std3__419piecewise_constructE,@object
	.size		_ZN47_INTERNAL_05fa4751_9_kernel_cu_0002b272_28927704cuda3std3__419piecewise_constructE,(_ZN47_INTERNAL_05fa4751_9_kernel_cu_0002b272_28927704cuda3std3__45__cpo4cendE - _ZN47_INTERNAL_05fa4751_9_kernel_cu_0002b272_28927704cuda3std3__419piecewise_constructE)
_ZN47_INTERNAL_05fa4751_9_kernel_cu_0002b272_28927704cuda3std3__419piecewise_constructE:
	.zero		1
	.type		_ZN47_INTERNAL_05fa4751_9_kernel_cu_0002b272_28927704cuda3std3__45__cpo4cendE,@object
	.size		_ZN47_INTERNAL_05fa4751_9_kernel_cu_0002b272_28927704cuda3std3__45__cpo4cendE,(_ZN47_INTERNAL_05fa4751_9_kernel_cu_0002b272_28927704cuda3std6ranges3__45__cpo4swapE - _ZN47_INTERNAL_05fa4751_9_kernel_cu_0002b272_28927704cuda3std3__45__cpo4cendE)
_ZN47_INTERNAL_05fa4751_9_kernel_cu_0002b272_28927704cuda3std3__45__cpo4cendE:
	.zero		1
	.type		_ZN47_INTERNAL_05fa4751_9_kernel_cu_0002b272_28927704cuda3std6ranges3__45__cpo4swapE,@object
	.size		_ZN47_INTERNAL_05fa4751_9_kernel_cu_0002b272_28927704cuda3std6ranges3__45__cpo4swapE,(.L_10 - _ZN47_INTERNAL_05fa4751_9_kernel_cu_0002b272_28927704cuda3std6ranges3__45__cpo4swapE)
_ZN47_INTERNAL_05fa4751_9_kernel_cu_0002b272_28927704cuda3std6ranges3__45__cpo4swapE:
	.zero		1
.L_10:


//--------------------- .nv.constant0._ZN9deep_gemm24sm100_fp8_gemm_1d1d_implILN4cute4UMMA5MajorE0ELS3_0ELj0ELj4096ELj7168ELj128ELj224ELj128ELj64ELj128ELj128ELj64ELj4ELj128ELj128ELj1ELb0ELj150ELNS_8GemmTypeE1ELb0EN7cutlass10bfloat16_tENS_16EpilogueIdentityEEEvPijjj14CUtensorMap_stS9_S9_S9_S9_ --------------------------
	.section	.nv.constant0._ZN9deep_gemm24sm100_fp8_gemm_1d1d_implILN4cute4UMMA5MajorE0ELS3_0ELj0ELj4096ELj7168ELj128ELj224ELj128ELj64ELj128ELj128ELj64ELj4ELj128ELj128ELj1ELb0ELj150ELNS_8GemmTypeE1ELb0EN7cutlass10bfloat16_tENS_16EpilogueIdentityEEEvPijjj14CUtensorMap_stS9_S9_S9_S9_,"a",@progbits
	.sectionflags	@""
	.align	4
.nv.constant0._ZN9deep_gemm24sm100_fp8_gemm_1d1d_implILN4cute4UMMA5MajorE0ELS3_0ELj0ELj4096ELj7168ELj128ELj224ELj128ELj64ELj128ELj128ELj64ELj4ELj128ELj128ELj1ELb0ELj150ELNS_8GemmTypeE1ELb0EN7cutlass10bfloat16_tENS_16EpilogueIdentityEEEvPijjj14CUtensorMap_stS9_S9_S9_S9_:
	.zero		1600


//--------------------- SYMBOLS --------------------------

	.type		.nv.reservedSmem.offset0,@object
	.size		.nv.reservedSmem.offset0,0x4
	.type		.nv.reservedSmem.cap,@object
	.size		.nv.reservedSmem.cap,0x4
